	.target	sm_90a

	.elftype	@"ET_EXEC"


//--------------------- .note.nv.tkinfo           --------------------------
	.section	.note.nv.tkinfo,"",@"SHT_NOTE"
	.sectionflags	@"SHF_NOTE_NV_TKINFO"
	.tkinfo
        /*0018*/ 	.word	0x00000002
        /*0030*/ 	.string	""
        /*0030*/ 	.string	"ptxas"
        /*0030*/ 	.string	"Cuda compilation tools, release 13.0, V13.0.88"
        /*0030*/ 	.string	"Build cuda_13.0.r13.0/compiler.36424714_0"
        /*0030*/ 	.string	"-arch sm_90a -m 64 "



//--------------------- .note.nv.cuinfo           --------------------------
	.section	.note.nv.cuinfo,"",@"SHT_NOTE"
	.sectionflags	@"SHF_NOTE_NV_CUINFO"
        /*0018*/ 	.short	0x0002
        /*001a*/ 	.short	0x005a
        /*001c*/ 	.short	0x0082
	.zero		2


//--------------------- .nv.info                  --------------------------
	.section	.nv.info,"",@"SHT_CUDA_INFO"
	.align	4


	//----- nvinfo : EIATTR_REGCOUNT
	.align		4
        /*0000*/ 	.byte	0x04, 0x2f
        /*0002*/ 	.short	(.L_15 - .L_14)
	.align		4
.L_14:
        /*0004*/ 	.word	index@(_ZN7cutlass13device_kernelINS_4gemm6kernel13GemmUniversalIN4cute5tupleIJiiiiEEENS1_10collective13CollectiveMmaINS1_34MainloopSm90TmaGmmaWarpSpecializedILi2ENS5_IJNS4_1CILi1EEESB_SB_EEENS1_35KernelTmaWarpSpecializedCooperativeEEENS5_IJNSA_ILi128EEENSA_ILi80EEENSA_ILi256EEEEEENS_10bfloat16_tENS5_IJlSB_lEEESJ_SK_NS4_8TiledMMAINS4_8MMA_AtomIJNS4_4SM904GMMA27MMA_64x16x16_F32BF16BF16_SSILNSO_5MajorE0ELSQ_0ELNSO_7ScaleInE1ELSR_1EEEEEENS4_6LayoutINS5_IJNSA_ILi2EEESB_SB_EEENS5_IJSB_NSA_ILi0EEESX_EEEEENS5_IJNS4_10UnderscoreES10_S10_EEEEENS4_13SM90_TMA_LOADENS4_14ComposedLayoutINS4_7SwizzleILi3ELi4ELi3EEENS4_18smem_ptr_flag_bitsILi16EEENSU_INS5_IJNSA_ILi8EEENSA_ILi64EEEEEENS5_IJS1A_SB_EEEEEEEvNS4_8identityES13_S1E_vS1F_EENS_8epilogue10collective6detail29Sm90TmaWarpSpecializedAdapterINS1I_15DefaultEpilogueISJ_SK_SK_NS1H_6thread17LinearCombinationISJ_Li1EffLNS1M_9ScaleType4KindE0ELNS_15FloatRoundStyleE2ESJ_EENS1_15EpilogueDefaultEEEEEvvEEEEvNT_6ParamsE)
        /*0008*/ 	.word	0x000000a8


	//----- nvinfo : EIATTR_FRAME_SIZE
	.align		4
.L_15:
        /*000c*/ 	.byte	0x04, 0x11
        /*000e*/ 	.short	(.L_17 - .L_16)
	.align		4
.L_16:
        /*0010*/ 	.word	index@(_ZN7cutlass13device_kernelINS_4gemm6kernel13GemmUniversalIN4cute5tupleIJiiiiEEENS1_10collective13CollectiveMmaINS1_34MainloopSm90TmaGmmaWarpSpecializedILi2ENS5_IJNS4_1CILi1EEESB_SB_EEENS1_35KernelTmaWarpSpecializedCooperativeEEENS5_IJNSA_ILi128EEENSA_ILi80EEENSA_ILi256EEEEEENS_10bfloat16_tENS5_IJlSB_lEEESJ_SK_NS4_8TiledMMAINS4_8MMA_AtomIJNS4_4SM904GMMA27MMA_64x16x16_F32BF16BF16_SSILNSO_5MajorE0ELSQ_0ELNSO_7ScaleInE1ELSR_1EEEEEENS4_6LayoutINS5_IJNSA_ILi2EEESB_SB_EEENS5_IJSB_NSA_ILi0EEESX_EEEEENS5_IJNS4_10UnderscoreES10_S10_EEEEENS4_13SM90_TMA_LOADENS4_14ComposedLayoutINS4_7SwizzleILi3ELi4ELi3EEENS4_18smem_ptr_flag_bitsILi16EEENSU_INS5_IJNSA_ILi8EEENSA_ILi64EEEEEENS5_IJS1A_SB_EEEEEEEvNS4_8identityES13_S1E_vS1F_EENS_8epilogue10collective6detail29Sm90TmaWarpSpecializedAdapterINS1I_15DefaultEpilogueISJ_SK_SK_NS1H_6thread17LinearCombinationISJ_Li1EffLNS1M_9ScaleType4KindE0ELNS_15FloatRoundStyleE2ESJ_EENS1_15EpilogueDefaultEEEEEvvEEEEvNT_6ParamsE)
        /*0014*/ 	.word	0x00000000


	//----- nvinfo : EIATTR_MIN_STACK_SIZE
	.align		4
.L_17:
        /*0018*/ 	.byte	0x04, 0x12
        /*001a*/ 	.short	(.L_19 - .L_18)
	.align		4
.L_18:
        /*001c*/ 	.word	index@(_ZN7cutlass13device_kernelINS_4gemm6kernel13GemmUniversalIN4cute5tupleIJiiiiEEENS1_10collective13CollectiveMmaINS1_34MainloopSm90TmaGmmaWarpSpecializedILi2ENS5_IJNS4_1CILi1EEESB_SB_EEENS1_35KernelTmaWarpSpecializedCooperativeEEENS5_IJNSA_ILi128EEENSA_ILi80EEENSA_ILi256EEEEEENS_10bfloat16_tENS5_IJlSB_lEEESJ_SK_NS4_8TiledMMAINS4_8MMA_AtomIJNS4_4SM904GMMA27MMA_64x16x16_F32BF16BF16_SSILNSO_5MajorE0ELSQ_0ELNSO_7ScaleInE1ELSR_1EEEEEENS4_6LayoutINS5_IJNSA_ILi2EEESB_SB_EEENS5_IJSB_NSA_ILi0EEESX_EEEEENS5_IJNS4_10UnderscoreES10_S10_EEEEENS4_13SM90_TMA_LOADENS4_14ComposedLayoutINS4_7SwizzleILi3ELi4ELi3EEENS4_18smem_ptr_flag_bitsILi16EEENSU_INS5_IJNSA_ILi8EEENSA_ILi64EEEEEENS5_IJS1A_SB_EEEEEEEvNS4_8identityES13_S1E_vS1F_EENS_8epilogue10collective6detail29Sm90TmaWarpSpecializedAdapterINS1I_15DefaultEpilogueISJ_SK_SK_NS1H_6thread17LinearCombinationISJ_Li1EffLNS1M_9ScaleType4KindE0ELNS_15FloatRoundStyleE2ESJ_EENS1_15EpilogueDefaultEEEEEvvEEEEvNT_6ParamsE)
        /*0020*/ 	.word	0x00000000
.L_19:


//--------------------- .nv.compat                --------------------------
	.section	.nv.compat,"",@"SHT_CUDA_COMPAT_INFO"
	.align	4
        /*0000*/ 	.byte	0x02, 0x09, 0x01, 0x00, 0x02, 0x02, 0x04, 0x00, 0x02, 0x05, 0x05, 0x00, 0x03, 0x07, 0x01, 0x01
        /*0010*/ 	.byte	0x02, 0x03, 0x01, 0x00, 0x02, 0x06, 0x01, 0x00, 0x04, 0x0b, 0x08, 0x00, 0x00, 0x00, 0x00, 0x00
        /*0020*/ 	.byte	0x00, 0x00, 0x00, 0x00


//--------------------- .nv.info._ZN7cutlass13device_kernelINS_4gemm6kernel13GemmUniversalIN4cute5tupleIJiiiiEEENS1_10collective13CollectiveMmaINS1_34MainloopSm90TmaGmmaWarpSpecializedILi2ENS5_IJNS4_1CILi1EEESB_SB_EEENS1_35KernelTmaWarpSpecializedCooperativeEEENS5_IJNSA_ILi128EEENSA_ILi80EEENSA_ILi256EEEEEENS_10bfloat16_tENS5_IJlSB_lEEESJ_SK_NS4_8TiledMMAINS4_8MMA_AtomIJNS4_4SM904GMMA27MMA_64x16x16_F32BF16BF16_SSILNSO_5MajorE0ELSQ_0ELNSO_7ScaleInE1ELSR_1EEEEEENS4_6LayoutINS5_IJNSA_ILi2EEESB_SB_EEENS5_IJSB_NSA_ILi0EEESX_EEEEENS5_IJNS4_10UnderscoreES10_S10_EEEEENS4_13SM90_TMA_LOADENS4_14ComposedLayoutINS4_7SwizzleILi3ELi4ELi3EEENS4_18smem_ptr_flag_bitsILi16EEENSU_INS5_IJNSA_ILi8EEENSA_ILi64EEEEEENS5_IJS1A_SB_EEEEEEEvNS4_8identityES13_S1E_vS1F_EENS_8epilogue10collective6detail29Sm90TmaWarpSpecializedAdapterINS1I_15DefaultEpilogueISJ_SK_SK_NS1H_6thread17LinearCombinationISJ_Li1EffLNS1M_9ScaleType4KindE0ELNS_15FloatRoundStyleE2ESJ_EENS1_15EpilogueDefaultEEEEEvvEEEEvNT_6ParamsE --------------------------
	.section	.nv.info._ZN7cutlass13device_kernelINS_4gemm6kernel13GemmUniversalIN4cute5tupleIJiiiiEEENS1_10collective13CollectiveMmaINS1_34MainloopSm90TmaGmmaWarpSpecializedILi2ENS5_IJNS4_1CILi1EEESB_SB_EEENS1_35KernelTmaWarpSpecializedCooperativeEEENS5_IJNSA_ILi128EEENSA_ILi80EEENSA_ILi256EEEEEENS_10bfloat16_tENS5_IJlSB_lEEESJ_SK_NS4_8TiledMMAINS4_8MMA_AtomIJNS4_4SM904GMMA27MMA_64x16x16_F32BF16BF16_SSILNSO_5MajorE0ELSQ_0ELNSO_7ScaleInE1ELSR_1EEEEEENS4_6LayoutINS5_IJNSA_ILi2EEESB_SB_EEENS5_IJSB_NSA_ILi0EEESX_EEEEENS5_IJNS4_10UnderscoreES10_S10_EEEEENS4_13SM90_TMA_LOADENS4_14ComposedLayoutINS4_7SwizzleILi3ELi4ELi3EEENS4_18smem_ptr_flag_bitsILi16EEENSU_INS5_IJNSA_ILi8EEENSA_ILi64EEEEEENS5_IJS1A_SB_EEEEEEEvNS4_8identityES13_S1E_vS1F_EENS_8epilogue10collective6detail29Sm90TmaWarpSpecializedAdapterINS1I_15DefaultEpilogueISJ_SK_SK_NS1H_6thread17LinearCombinationISJ_Li1EffLNS1M_9ScaleType4KindE0ELNS_15FloatRoundStyleE2ESJ_EENS1_15EpilogueDefaultEEEEEvvEEEEvNT_6ParamsE,"",@"SHT_CUDA_INFO"
	.sectionflags	@""
	.align	4


	//----- nvinfo : EIATTR_CUDA_API_VERSION
	.align		4
        /*0000*/ 	.byte	0x04, 0x37
        /*0002*/ 	.short	(.L_21 - .L_20)
.L_20:
        /*0004*/ 	.word	0x00000082


	//----- nvinfo : EIATTR_KPARAM_INFO
	.align		4
.L_21:
        /*0008*/ 	.byte	0x04, 0x17
        /*000a*/ 	.short	(.L_23 - .L_22)
.L_22:
        /*000c*/ 	.word	0x00000000
        /*0010*/ 	.short	0x0000
        /*0012*/ 	.short	0x0070
        /*0014*/ 	.byte	0x00, 0xf0, 0x01, 0x10


	//----- nvinfo : EIATTR_SPARSE_MMA_MASK
	.align		4
.L_23:
        /*0018*/ 	.byte	0x03, 0x50
        /*001a*/ 	.short	0x0000


	//----- nvinfo : EIATTR_MAXREG_COUNT
	.align		4
        /*001c*/ 	.byte	0x03, 0x1b
        /*001e*/ 	.short	0x00a8


	//----- nvinfo : EIATTR_NUM_BARRIERS
	.align		4
        /*0020*/ 	.byte	0x02, 0x4c
        /*0022*/ 	.byte	0x01
	.zero		1


	//----- nvinfo : EIATTR_EXTERNS
	.align		4
        /*0024*/ 	.byte	0x04, 0x0f
        /*0026*/ 	.short	(.L_25 - .L_24)


	//   ....[0]....
	.align		4
.L_24:
        /*0028*/ 	.word	index@(__assertfail)


	//----- nvinfo : EIATTR_MERCURY_ISA_VERSION
	.align		4
.L_25:
        /*002c*/ 	.byte	0x03, 0x5f
        /*002e*/ 	.short	0x0101


	//----- nvinfo : EIATTR_INT_WARP_WIDE_INSTR_OFFSETS
	.align		4
        /*0030*/ 	.byte	0x04, 0x31
        /*0032*/ 	.short	(.L_27 - .L_26)


	//   ....[0]....
.L_26:
        /*0034*/ 	.word	0x00000370


	//   ....[1]....
        /*0038*/ 	.word	0x000003a0


	//   ....[2]....
        /*003c*/ 	.word	0x00000480


	//----- nvinfo : EIATTR_COOP_GROUP_MASK_REGIDS
	.align		4
.L_27:
        /*0040*/ 	.byte	0x04, 0x29
        /*0042*/ 	.short	(.L_29 - .L_28)


	//   ....[0]....
.L_28:
        /*0044*/ 	.word	0xffffffff


	//   ....[1]....
        /*0048*/ 	.word	0xffffffff


	//   ....[2]....
        /*004c*/ 	.word	0xffffffff


	//   ....[3]....
        /*0050*/ 	.word	0xffffffff


	//   ....[4]....
        /*0054*/ 	.word	0xffffffff


	//----- nvinfo : EIATTR_COOP_GROUP_INSTR_OFFSETS
	.align		4
.L_29:
        /*0058*/ 	.byte	0x04, 0x28
        /*005a*/ 	.short	(.L_31 - .L_30)


	//   ....[0]....
.L_30:
        /*005c*/ 	.word	0x00000060


	//   ....[1]....
        /*0060*/ 	.word	0x00000070


	//   ....[2]....
        /*0064*/ 	.word	0x00000130


	//   ....[3]....
        /*0068*/ 	.word	0x00000280


	//   ....[4]....
        /*006c*/ 	.word	0x00000f30


	//----- nvinfo : EIATTR_REG_RECONFIG
	.align		4
.L_31:
        /*0070*/ 	.byte	0x01, 0x54
	.zero		2


	//----- nvinfo : EIATTR_SYSCALL_OFFSETS
	.align		4
        /*0074*/ 	.byte	0x04, 0x46
        /*0076*/ 	.short	(.L_33 - .L_32)


	//   ....[0]....
.L_32:
        /*0078*/ 	.word	0x000010f0


	//----- nvinfo : EIATTR_MBARRIER_INSTR_OFFSETS
	.align		4
.L_33:
        /*007c*/ 	.byte	0x04, 0x39
        /*007e*/ 	.short	(.L_35 - .L_34)


	//   ....[0]....
.L_34:
        /*0080*/ 	.word	0x00000230
        /*0084*/ 	.word	0x000000ff
        /*0088*/ 	.word	0x00000000
        /*008c*/ 	.short	0x0100
        /*008e*/ 	.byte	0x08
	.zero		1


	//   ....[1]....
        /*0090*/ 	.word	0x00000240
        /*0094*/ 	.word	0x000000ff
        /*0098*/ 	.word	0x00000010
        /*009c*/ 	.short	0x0100
        /*009e*/ 	.byte	0x08
	.zero		1


	//   ....[2]....
        /*00a0*/ 	.word	0x00000250
        /*00a4*/ 	.word	0x000000ff
        /*00a8*/ 	.word	0x00000008
        /*00ac*/ 	.short	0x0100
        /*00ae*/ 	.byte	0x08
	.zero		1


	//   ....[3]....
        /*00b0*/ 	.word	0x00000260
        /*00b4*/ 	.word	0x000000ff
        /*00b8*/ 	.word	0x00000018
        /*00bc*/ 	.short	0x0100
        /*00be*/ 	.byte	0x08
	.zero		1


	//   ....[4]....
        /*00c0*/ 	.word	0x000004f0
        /*00c4*/ 	.word	0x000000ff
        /*00c8*/ 	.word	0x00000030
        /*00cc*/ 	.short	0x0100
        /*00ce*/ 	.byte	0x06
	.zero		1


	//   ....[5]....
        /*00d0*/ 	.word	0x00000550
        /*00d4*/ 	.word	0x000000ff
        /*00d8*/ 	.word	0x00000038
        /*00dc*/ 	.short	0x0100
        /*00de*/ 	.byte	0x06
	.zero		1


	//   ....[6]....
        /*00e0*/ 	.word	0x00001170
        /*00e4*/ 	.word	0x00000003
        /*00e8*/ 	.word	0x00000000
        /*00ec*/ 	.short	0x010a
        /*00ee*/ 	.byte	0x3f
	.zero		1


	//   ....[7]....
        /*00f0*/ 	.word	0x000011b0
        /*00f4*/ 	.word	0x00000003
        /*00f8*/ 	.word	0x00000000
        /*00fc*/ 	.short	0x010a
        /*00fe*/ 	.byte	0x3f
	.zero		1


	//   ....[8]....
        /*0100*/ 	.word	0x000033d0
        /*0104*/ 	.word	0x000000ff
        /*0108*/ 	.word	0x00000000
        /*010c*/ 	.short	0x010a
        /*010e*/ 	.byte	0x09
	.zero		1


	//   ....[9]....
        /*0110*/ 	.word	0x00003410
        /*0114*/ 	.word	0x000000ff
        /*0118*/ 	.word	0x00000000
        /*011c*/ 	.short	0x010a
        /*011e*/ 	.byte	0x09
	.zero		1


	//   ....[10]....
        /*0120*/ 	.word	0x00005410
        /*0124*/ 	.word	0x000000ff
        /*0128*/ 	.word	0x00000000
        /*012c*/ 	.short	0x0101
        /*012e*/ 	.byte	0x08
	.zero		1


	//   ....[11]....
        /*0130*/ 	.word	0x000055f0
        /*0134*/ 	.word	0x000000ff
        /*0138*/ 	.word	0x00000000
        /*013c*/ 	.short	0x0101
        /*013e*/ 	.byte	0x04
	.zero		1


	//   ....[12]....
        /*0140*/ 	.word	0x000094a0
        /*0144*/ 	.word	0x0000000c
        /*0148*/ 	.word	0x00000010
        /*014c*/ 	.short	0x010a
        /*014e*/ 	.byte	0x3f
	.zero		1


	//   ....[13]....
        /*0150*/ 	.word	0x00009a80
        /*0154*/ 	.word	0x00000005
        /*0158*/ 	.word	0x00000038
        /*015c*/ 	.short	0x0101
        /*015e*/ 	.byte	0x3f
	.zero		1


	//   ....[14]....
        /*0160*/ 	.word	0x0000a180
        /*0164*/ 	.word	0x00000007
        /*0168*/ 	.word	0x00000000
        /*016c*/ 	.short	0x010a
        /*016e*/ 	.byte	0x3f
	.zero		1


	//   ....[15]....
        /*0170*/ 	.word	0x0000a200
        /*0174*/ 	.word	0x00000005
        /*0178*/ 	.word	0x00000000
        /*017c*/ 	.short	0x010a
        /*017e*/ 	.byte	0x3f
	.zero		1


	//   ....[16]....
        /*0180*/ 	.word	0x0000a260
        /*0184*/ 	.word	0x00000003
        /*0188*/ 	.word	0x00000000
        /*018c*/ 	.short	0x010a
        /*018e*/ 	.byte	0x3f
	.zero		1


	//   ....[17]....
        /*0190*/ 	.word	0x0000a2c0
        /*0194*/ 	.word	0x00000004
        /*0198*/ 	.word	0x00000000
        /*019c*/ 	.short	0x010a
        /*019e*/ 	.byte	0x3f
	.zero		1


	//   ....[18]....
        /*01a0*/ 	.word	0x0000a390
        /*01a4*/ 	.word	0x0000000c
        /*01a8*/ 	.word	0x00000010
        /*01ac*/ 	.short	0x010a
        /*01ae*/ 	.byte	0x3f
	.zero		1


	//   ....[19]....
        /*01b0*/ 	.word	0x0000a460
        /*01b4*/ 	.word	0x00000007
        /*01b8*/ 	.word	0x00000000
        /*01bc*/ 	.short	0x010a
        /*01be*/ 	.byte	0x3f
	.zero		1


	//----- nvinfo : EIATTR_NUM_MBARRIERS
	.align		4
.L_35:
        /*01c0*/ 	.byte	0x03, 0x38
        /*01c2*/ 	.short	0x0006


	//----- nvinfo : EIATTR_EXIT_INSTR_OFFSETS
	.align		4
        /*01c4*/ 	.byte	0x04, 0x1c
        /*01c6*/ 	.short	(.L_37 - .L_36)


	//   ....[0]....
.L_36:
        /*01c8*/ 	.word	0x000005a0


	//   ....[1]....
        /*01cc*/ 	.word	0x00000e60


	//   ....[2]....
        /*01d0*/ 	.word	0x00008b10


	//   ....[3]....
        /*01d4*/ 	.word	0x00009140


	//   ....[4]....
        /*01d8*/ 	.word	0x0000a250


	//----- nvinfo : EIATTR_MAX_THREADS
	.align		4
.L_37:
        /*01dc*/ 	.byte	0x04, 0x05
        /*01de*/ 	.short	(.L_39 - .L_38)
.L_38:
        /*01e0*/ 	.word	0x00000180
        /*01e4*/ 	.word	0x00000001
        /*01e8*/ 	.word	0x00000001


	//----- nvinfo : EIATTR_CRS_STACK_SIZE
	.align		4
.L_39:
        /*01ec*/ 	.byte	0x04, 0x1e
        /*01ee*/ 	.short	(.L_41 - .L_40)
.L_40:
        /*01f0*/ 	.word	0x00000000


	//----- nvinfo : EIATTR_CBANK_PARAM_SIZE
	.align		4
.L_41:
        /*01f4*/ 	.byte	0x03, 0x19
        /*01f6*/ 	.short	0x0470


	//----- nvinfo : EIATTR_PARAM_CBANK
	.align		4
        /*01f8*/ 	.byte	0x04, 0x0a
        /*01fa*/ 	.short	(.L_43 - .L_42)
	.align		4
.L_42:
        /*01fc*/ 	.word	index@(.nv.constant0._ZN7cutlass13device_kernelINS_4gemm6kernel13GemmUniversalIN4cute5tupleIJiiiiEEENS1_10collective13CollectiveMmaINS1_34MainloopSm90TmaGmmaWarpSpecializedILi2ENS5_IJNS4_1CILi1EEESB_SB_EEENS1_35KernelTmaWarpSpecializedCooperativeEEENS5_IJNSA_ILi128EEENSA_ILi80EEENSA_ILi256EEEEEENS_10bfloat16_tENS5_IJlSB_lEEESJ_SK_NS4_8TiledMMAINS4_8MMA_AtomIJNS4_4SM904GMMA27MMA_64x16x16_F32BF16BF16_SSILNSO_5MajorE0ELSQ_0ELNSO_7ScaleInE1ELSR_1EEEEEENS4_6LayoutINS5_IJNSA_ILi2EEESB_SB_EEENS5_IJSB_NSA_ILi0EEESX_EEEEENS5_IJNS4_10UnderscoreES10_S10_EEEEENS4_13SM90_TMA_LOADENS4_14ComposedLayoutINS4_7SwizzleILi3ELi4ELi3EEENS4_18smem_ptr_flag_bitsILi16EEENSU_INS5_IJNSA_ILi8EEENSA_ILi64EEEEEENS5_IJS1A_SB_EEEEEEEvNS4_8identityES13_S1E_vS1F_EENS_8epilogue10collective6detail29Sm90TmaWarpSpecializedAdapterINS1I_15DefaultEpilogueISJ_SK_SK_NS1H_6thread17LinearCombinationISJ_Li1EffLNS1M_9ScaleType4KindE0ELNS_15FloatRoundStyleE2ESJ_EENS1_15EpilogueDefaultEEEEEvvEEEEvNT_6ParamsE)
        /*0200*/ 	.short	0x0210
        /*0202*/ 	.short	0x0470


	//----- nvinfo : EIATTR_SW_WAR
	.align		4
.L_43:
        /*0204*/ 	.byte	0x04, 0x36
        /*0206*/ 	.short	(.L_45 - .L_44)
.L_44:
        /*0208*/ 	.word	0x00000008
.L_45:


//--------------------- .nv.callgraph             --------------------------
	.section	.nv.callgraph,"",@"SHT_CUDA_CALLGRAPH"
	.align	4
	.sectionentsize	8
	.align		4
        /*0000*/ 	.word	0x00000000
	.align		4
        /*0004*/ 	.word	0xffffffff
	.align		4
        /*0008*/ 	.word	index@(_ZN7cutlass13device_kernelINS_4gemm6kernel13GemmUniversalIN4cute5tupleIJiiiiEEENS1_10collective13CollectiveMmaINS1_34MainloopSm90TmaGmmaWarpSpecializedILi2ENS5_IJNS4_1CILi1EEESB_SB_EEENS1_35KernelTmaWarpSpecializedCooperativeEEENS5_IJNSA_ILi128EEENSA_ILi80EEENSA_ILi256EEEEEENS_10bfloat16_tENS5_IJlSB_lEEESJ_SK_NS4_8TiledMMAINS4_8MMA_AtomIJNS4_4SM904GMMA27MMA_64x16x16_F32BF16BF16_SSILNSO_5MajorE0ELSQ_0ELNSO_7ScaleInE1ELSR_1EEEEEENS4_6LayoutINS5_IJNSA_ILi2EEESB_SB_EEENS5_IJSB_NSA_ILi0EEESX_EEEEENS5_IJNS4_10UnderscoreES10_S10_EEEEENS4_13SM90_TMA_LOADENS4_14ComposedLayoutINS4_7SwizzleILi3ELi4ELi3EEENS4_18smem_ptr_flag_bitsILi16EEENSU_INS5_IJNSA_ILi8EEENSA_ILi64EEEEEENS5_IJS1A_SB_EEEEEEEvNS4_8identityES13_S1E_vS1F_EENS_8epilogue10collective6detail29Sm90TmaWarpSpecializedAdapterINS1I_15DefaultEpilogueISJ_SK_SK_NS1H_6thread17LinearCombinationISJ_Li1EffLNS1M_9ScaleType4KindE0ELNS_15FloatRoundStyleE2ESJ_EENS1_15EpilogueDefaultEEEEEvvEEEEvNT_6ParamsE)
	.align		4
        /*000c*/ 	.word	index@(__assertfail)
	.align		4
        /*0010*/ 	.word	0x00000000
	.align		4
        /*0014*/ 	.word	0xfffffffe
	.align		4
        /*0018*/ 	.word	0x00000000
	.align		4
        /*001c*/ 	.word	0xfffffffd
	.align		4
        /*0020*/ 	.word	0x00000000
	.align		4
        /*0024*/ 	.word	0xfffffffc


//--------------------- .nv.constant4             --------------------------
	.section	.nv.constant4,"a",@progbits
	.align	8
	.align		8
.nv.constant4:
        /*0000*/ 	.dword	__assertfail
	.align		8
        /*0008*/ 	.dword	__unnamed_1
	.align		8
        /*0010*/ 	.dword	_ZN40_INTERNAL_bfbd9bf7_4_k_cu_679b607c_128334cuda3std3__45__cpo5beginE
	.align		8
        /*0018*/ 	.dword	_ZN40_INTERNAL_bfbd9bf7_4_k_cu_679b607c_128334cuda3std3__45__cpo3endE
	.align		8
        /*0020*/ 	.dword	_ZN40_INTERNAL_bfbd9bf7_4_k_cu_679b607c_128334cuda3std3__45__cpo6cbeginE
	.align		8
        /*0028*/ 	.dword	_ZN40_INTERNAL_bfbd9bf7_4_k_cu_679b607c_128334cuda3std3__45__cpo4cendE
	.align		8
        /*0030*/ 	.dword	_ZN40_INTERNAL_bfbd9bf7_4_k_cu_679b607c_128334cuda3std3__442_GLOBAL__N__bfbd9bf7_4_k_cu_679b607c_128336ignoreE
	.align		8
        /*0038*/ 	.dword	_ZN40_INTERNAL_bfbd9bf7_4_k_cu_679b607c_128334cuda3std3__419piecewise_constructE
	.align		8
        /*0040*/ 	.dword	_ZN40_INTERNAL_bfbd9bf7_4_k_cu_679b607c_128334cuda3std3__48in_placeE
	.align		8
        /*0048*/ 	.dword	_ZN40_INTERNAL_bfbd9bf7_4_k_cu_679b607c_128334cuda3std6ranges3__45__cpo4swapE
	.align		8
        /*0050*/ 	.dword	_ZN40_INTERNAL_bfbd9bf7_4_k_cu_679b607c_128334cuda3std6ranges3__45__cpo9iter_moveE
	.align		8
        /*0058*/ 	.dword	_ZN40_INTERNAL_bfbd9bf7_4_k_cu_679b607c_128334cute7productE
	.align		8
        /*0060*/ 	.dword	_ZN40_INTERNAL_bfbd9bf7_4_k_cu_679b607c_128334cute1_E
	.align		8
        /*0068*/ 	.dword	$str$22
	.align		8
        /*0070*/ 	.dword	$str$23


//--------------------- .text._ZN7cutlass13device_kernelINS_4gemm6kernel13GemmUniversalIN4cute5tupleIJiiiiEEENS1_10collective13CollectiveMmaINS1_34MainloopSm90TmaGmmaWarpSpecializedILi2ENS5_IJNS4_1CILi1EEESB_SB_EEENS1_35KernelTmaWarpSpecializedCooperativeEEENS5_IJNSA_ILi128EEENSA_ILi80EEENSA_ILi256EEEEEENS_10bfloat16_tENS5_IJlSB_lEEESJ_SK_NS4_8TiledMMAINS4_8MMA_AtomIJNS4_4SM904GMMA27MMA_64x16x16_F32BF16BF16_SSILNSO_5MajorE0ELSQ_0ELNSO_7ScaleInE1ELSR_1EEEEEENS4_6LayoutINS5_IJNSA_ILi2EEESB_SB_EEENS5_IJSB_NSA_ILi0EEESX_EEEEENS5_IJNS4_10UnderscoreES10_S10_EEEEENS4_13SM90_TMA_LOADENS4_14ComposedLayoutINS4_7SwizzleILi3ELi4ELi3EEENS4_18smem_ptr_flag_bitsILi16EEENSU_INS5_IJNSA_ILi8EEENSA_ILi64EEEEEENS5_IJS1A_SB_EEEEEEEvNS4_8identityES13_S1E_vS1F_EENS_8epilogue10collective6detail29Sm90TmaWarpSpecializedAdapterINS1I_15DefaultEpilogueISJ_SK_SK_NS1H_6thread17LinearCombinationISJ_Li1EffLNS1M_9ScaleType4KindE0ELNS_15FloatRoundStyleE2ESJ_EENS1_15EpilogueDefaultEEEEEvvEEEEvNT_6ParamsE --------------------------
	.section	.text._ZN7cutlass13device_kernelINS_4gemm6kernel13GemmUniversalIN4cute5tupleIJiiiiEEENS1_10collective13CollectiveMmaINS1_34MainloopSm90TmaGmmaWarpSpecializedILi2ENS5_IJNS4_1CILi1EEESB_SB_EEENS1_35KernelTmaWarpSpecializedCooperativeEEENS5_IJNSA_ILi128EEENSA_ILi80EEENSA_ILi256EEEEEENS_10bfloat16_tENS5_IJlSB_lEEESJ_SK_NS4_8TiledMMAINS4_8MMA_AtomIJNS4_4SM904GMMA27MMA_64x16x16_F32BF16BF16_SSILNSO_5MajorE0ELSQ_0ELNSO_7ScaleInE1ELSR_1EEEEEENS4_6LayoutINS5_IJNSA_ILi2EEESB_SB_EEENS5_IJSB_NSA_ILi0EEESX_EEEEENS5_IJNS4_10UnderscoreES10_S10_EEEEENS4_13SM90_TMA_LOADENS4_14ComposedLayoutINS4_7SwizzleILi3ELi4ELi3EEENS4_18smem_ptr_flag_bitsILi16EEENSU_INS5_IJNSA_ILi8EEENSA_ILi64EEEEEENS5_IJS1A_SB_EEEEEEEvNS4_8identityES13_S1E_vS1F_EENS_8epilogue10collective6detail29Sm90TmaWarpSpecializedAdapterINS1I_15DefaultEpilogueISJ_SK_SK_NS1H_6thread17LinearCombinationISJ_Li1EffLNS1M_9ScaleType4KindE0ELNS_15FloatRoundStyleE2ESJ_EENS1_15EpilogueDefaultEEEEEvvEEEEvNT_6ParamsE,"ax",@progbits
	.align	128
.text._ZN7cutlass13device_kernelINS_4gemm6kernel13GemmUniversalIN4cute5tupleIJiiiiEEENS1_10collective13CollectiveMmaINS1_34MainloopSm90TmaGmmaWarpSpecializedILi2ENS5_IJNS4_1CILi1EEESB_SB_EEENS1_35KernelTmaWarpSpecializedCooperativeEEENS5_IJNSA_ILi128EEENSA_ILi80EEENSA_ILi256EEEEEENS_10bfloat16_tENS5_IJlSB_lEEESJ_SK_NS4_8TiledMMAINS4_8MMA_AtomIJNS4_4SM904GMMA27MMA_64x16x16_F32BF16BF16_SSILNSO_5MajorE0ELSQ_0ELNSO_7ScaleInE1ELSR_1EEEEEENS4_6LayoutINS5_IJNSA_ILi2EEESB_SB_EEENS5_IJSB_NSA_ILi0EEESX_EEEEENS5_IJNS4_10UnderscoreES10_S10_EEEEENS4_13SM90_TMA_LOADENS4_14ComposedLayoutINS4_7SwizzleILi3ELi4ELi3EEENS4_18smem_ptr_flag_bitsILi16EEENSU_INS5_IJNSA_ILi8EEENSA_ILi64EEEEEENS5_IJS1A_SB_EEEEEEEvNS4_8identityES13_S1E_vS1F_EENS_8epilogue10collective6detail29Sm90TmaWarpSpecializedAdapterINS1I_15DefaultEpilogueISJ_SK_SK_NS1H_6thread17LinearCombinationISJ_Li1EffLNS1M_9ScaleType4KindE0ELNS_15FloatRoundStyleE2ESJ_EENS1_15EpilogueDefaultEEEEEvvEEEEvNT_6ParamsE:
        .type           _ZN7cutlass13device_kernelINS_4gemm6kernel13GemmUniversalIN4cute5tupleIJiiiiEEENS1_10collective13CollectiveMmaINS1_34MainloopSm90TmaGmmaWarpSpecializedILi2ENS5_IJNS4_1CILi1EEESB_SB_EEENS1_35KernelTmaWarpSpecializedCooperativeEEENS5_IJNSA_ILi128EEENSA_ILi80EEENSA_ILi256EEEEEENS_10bfloat16_tENS5_IJlSB_lEEESJ_SK_NS4_8TiledMMAINS4_8MMA_AtomIJNS4_4SM904GMMA27MMA_64x16x16_F32BF16BF16_SSILNSO_5MajorE0ELSQ_0ELNSO_7ScaleInE1ELSR_1EEEEEENS4_6LayoutINS5_IJNSA_ILi2EEESB_SB_EEENS5_IJSB_NSA_ILi0EEESX_EEEEENS5_IJNS4_10UnderscoreES10_S10_EEEEENS4_13SM90_TMA_LOADENS4_14ComposedLayoutINS4_7SwizzleILi3ELi4ELi3EEENS4_18smem_ptr_flag_bitsILi16EEENSU_INS5_IJNSA_ILi8EEENSA_ILi64EEEEEENS5_IJS1A_SB_EEEEEEEvNS4_8identityES13_S1E_vS1F_EENS_8epilogue10collective6detail29Sm90TmaWarpSpecializedAdapterINS1I_15DefaultEpilogueISJ_SK_SK_NS1H_6thread17LinearCombinationISJ_Li1EffLNS1M_9ScaleType4KindE0ELNS_15FloatRoundStyleE2ESJ_EENS1_15EpilogueDefaultEEEEEvvEEEEvNT_6ParamsE,@function
        .size           _ZN7cutlass13device_kernelINS_4gemm6kernel13GemmUniversalIN4cute5tupleIJiiiiEEENS1_10collective13CollectiveMmaINS1_34MainloopSm90TmaGmmaWarpSpecializedILi2ENS5_IJNS4_1CILi1EEESB_SB_EEENS1_35KernelTmaWarpSpecializedCooperativeEEENS5_IJNSA_ILi128EEENSA_ILi80EEENSA_ILi256EEEEEENS_10bfloat16_tENS5_IJlSB_lEEESJ_SK_NS4_8TiledMMAINS4_8MMA_AtomIJNS4_4SM904GMMA27MMA_64x16x16_F32BF16BF16_SSILNSO_5MajorE0ELSQ_0ELNSO_7ScaleInE1ELSR_1EEEEEENS4_6LayoutINS5_IJNSA_ILi2EEESB_SB_EEENS5_IJSB_NSA_ILi0EEESX_EEEEENS5_IJNS4_10UnderscoreES10_S10_EEEEENS4_13SM90_TMA_LOADENS4_14ComposedLayoutINS4_7SwizzleILi3ELi4ELi3EEENS4_18smem_ptr_flag_bitsILi16EEENSU_INS5_IJNSA_ILi8EEENSA_ILi64EEEEEENS5_IJS1A_SB_EEEEEEEvNS4_8identityES13_S1E_vS1F_EENS_8epilogue10collective6detail29Sm90TmaWarpSpecializedAdapterINS1I_15DefaultEpilogueISJ_SK_SK_NS1H_6thread17LinearCombinationISJ_Li1EffLNS1M_9ScaleType4KindE0ELNS_15FloatRoundStyleE2ESJ_EENS1_15EpilogueDefaultEEEEEvvEEEEvNT_6ParamsE,(.L_x_142 - _ZN7cutlass13device_kernelINS_4gemm6kernel13GemmUniversalIN4cute5tupleIJiiiiEEENS1_10collective13CollectiveMmaINS1_34MainloopSm90TmaGmmaWarpSpecializedILi2ENS5_IJNS4_1CILi1EEESB_SB_EEENS1_35KernelTmaWarpSpecializedCooperativeEEENS5_IJNSA_ILi128EEENSA_ILi80EEENSA_ILi256EEEEEENS_10bfloat16_tENS5_IJlSB_lEEESJ_SK_NS4_8TiledMMAINS4_8MMA_AtomIJNS4_4SM904GMMA27MMA_64x16x16_F32BF16BF16_SSILNSO_5MajorE0ELSQ_0ELNSO_7ScaleInE1ELSR_1EEEEEENS4_6LayoutINS5_IJNSA_ILi2EEESB_SB_EEENS5_IJSB_NSA_ILi0EEESX_EEEEENS5_IJNS4_10UnderscoreES10_S10_EEEEENS4_13SM90_TMA_LOADENS4_14ComposedLayoutINS4_7SwizzleILi3ELi4ELi3EEENS4_18smem_ptr_flag_bitsILi16EEENSU_INS5_IJNSA_ILi8EEENSA_ILi64EEEEEENS5_IJS1A_SB_EEEEEEEvNS4_8identityES13_S1E_vS1F_EENS_8epilogue10collective6detail29Sm90TmaWarpSpecializedAdapterINS1I_15DefaultEpilogueISJ_SK_SK_NS1H_6thread17LinearCombinationISJ_Li1EffLNS1M_9ScaleType4KindE0ELNS_15FloatRoundStyleE2ESJ_EENS1_15EpilogueDefaultEEEEEvvEEEEvNT_6ParamsE)
        .other          _ZN7cutlass13device_kernelINS_4gemm6kernel13GemmUniversalIN4cute5tupleIJiiiiEEENS1_10collective13CollectiveMmaINS1_34MainloopSm90TmaGmmaWarpSpecializedILi2ENS5_IJNS4_1CILi1EEESB_SB_EEENS1_35KernelTmaWarpSpecializedCooperativeEEENS5_IJNSA_ILi128EEENSA_ILi80EEENSA_ILi256EEEEEENS_10bfloat16_tENS5_IJlSB_lEEESJ_SK_NS4_8TiledMMAINS4_8MMA_AtomIJNS4_4SM904GMMA27MMA_64x16x16_F32BF16BF16_SSILNSO_5MajorE0ELSQ_0ELNSO_7ScaleInE1ELSR_1EEEEEENS4_6LayoutINS5_IJNSA_ILi2EEESB_SB_EEENS5_IJSB_NSA_ILi0EEESX_EEEEENS5_IJNS4_10UnderscoreES10_S10_EEEEENS4_13SM90_TMA_LOADENS4_14ComposedLayoutINS4_7SwizzleILi3ELi4ELi3EEENS4_18smem_ptr_flag_bitsILi16EEENSU_INS5_IJNSA_ILi8EEENSA_ILi64EEEEEENS5_IJS1A_SB_EEEEEEEvNS4_8identityES13_S1E_vS1F_EENS_8epilogue10collective6detail29Sm90TmaWarpSpecializedAdapterINS1I_15DefaultEpilogueISJ_SK_SK_NS1H_6thread17LinearCombinationISJ_Li1EffLNS1M_9ScaleType4KindE0ELNS_15FloatRoundStyleE2ESJ_EENS1_15EpilogueDefaultEEEEEvvEEEEvNT_6ParamsE,@"STO_CUDA_ENTRY STV_DEFAULT"
_ZN7cutlass13device_kernelINS_4gemm6kernel13GemmUniversalIN4cute5tupleIJiiiiEEENS1_10collective13CollectiveMmaINS1_34MainloopSm90TmaGmmaWarpSpecializedILi2ENS5_IJNS4_1CILi1EEESB_SB_EEENS1_35KernelTmaWarpSpecializedCooperativeEEENS5_IJNSA_ILi128EEENSA_ILi80EEENSA_ILi256EEEEEENS_10bfloat16_tENS5_IJlSB_lEEESJ_SK_NS4_8TiledMMAINS4_8MMA_AtomIJNS4_4SM904GMMA27MMA_64x16x16_F32BF16BF16_SSILNSO_5MajorE0ELSQ_0ELNSO_7ScaleInE1ELSR_1EEEEEENS4_6LayoutINS5_IJNSA_ILi2EEESB_SB_EEENS5_IJSB_NSA_ILi0EEESX_EEEEENS5_IJNS4_10UnderscoreES10_S10_EEEEENS4_13SM90_TMA_LOADENS4_14ComposedLayoutINS4_7SwizzleILi3ELi4ELi3EEENS4_18smem_ptr_flag_bitsILi16EEENSU_INS5_IJNSA_ILi8EEENSA_ILi64EEEEEENS5_IJS1A_SB_EEEEEEEvNS4_8identityES13_S1E_vS1F_EENS_8epilogue10collective6detail29Sm90TmaWarpSpecializedAdapterINS1I_15DefaultEpilogueISJ_SK_SK_NS1H_6thread17LinearCombinationISJ_Li1EffLNS1M_9ScaleType4KindE0ELNS_15FloatRoundStyleE2ESJ_EENS1_15EpilogueDefaultEEEEEvvEEEEvNT_6ParamsE:
[----:B------:R-:W0:Y:S01]  /*0000*/  LDC R1, c[0x0][0x28] ;  /* 0x00000a00ff017b82 */ /* 0x000e220000000800 */
[----:B------:R-:W1:Y:S01]  /*0010*/  S2R R18, SR_TID.X ;  /* 0x0000000000127919 */ /* 0x000e620000002100 */
[----:B------:R-:W-:Y:S01]  /*0020*/  ELECT P0, URZ, PT ;  /* 0x00000000003f782f */ /* 0x000fe20003800000 */
[----:B------:R-:W-:Y:S01]  /*0030*/  BSSY B0, `(.L_x_0) ;  /* 0x000000f000007945 */ /* 0x000fe20003800000 */
[--C-:B-1----:R-:W-:Y:S02]  /*0040*/  SHF.R.U32.HI R0, RZ, 0x5, R18.reuse ;  /* 0x00000005ff007819 */ /* 0x102fe40000011612 */
[----:B------:R-:W-:-:S03]  /*0050*/  SHF.R.U32.HI R22, RZ, 0x7, R18 ;  /* 0x00000007ff167819 */ /* 0x000fc60000011612 */
[----:B------:R-:W1:Y:S04]  /*0060*/  SHFL.IDX PT, R5, R0, RZ, 0x1f ;  /* 0x00001fff00057589 */ /* 0x000e6800000e0000 */
[----:B------:R2:W3:Y:S01]  /*0070*/  SHFL.IDX PT, R8, R22, RZ, 0x1f ;  /* 0x00001fff16087589 */ /* 0x0004e200000e0000 */
[----:B-1----:R-:W-:-:S13]  /*0080*/  ISETP.NE.OR P0, PT, R5, RZ, !P0 ;  /* 0x000000ff0500720c */ /* 0x002fda0004705670 */
[----:B0-23--:R-:W-:Y:S05]  /*0090*/  @P0 BRA `(.L_x_1) ;  /* 0x0000000000200947 */ /* 0x00dfea0003800000 */
[----:B------:R-:W-:Y:S02]  /*00a0*/  ULDC.64 UR4, c[0x0][0x198] ;  /* 0x0000660000047ab9 */ /* 0x000fe40000000a00 */
[----:B------:R-:W-:Y:S02]  /*00b0*/  UIADD3 UR6, UP0, UR4, 0xf0, URZ ;  /* 0x000000f004067890 */ /* 0x000fe4000ff1e03f */
[----:B------:R-:W-:Y:S02]  /*00c0*/  UIADD3 UR4, UP1, UR4, 0x1f0, URZ ;  /* 0x000001f004047890 */ /* 0x000fe4000ff3e03f */
[----:B------:R-:W-:Y:S02]  /*00d0*/  UIADD3.X UR7, URZ, UR5, URZ, UP0, !UPT ;  /* 0x000000053f077290 */ /* 0x000fe400087fe43f */
[----:B------:R-:W-:-:S07]  /*00e0*/  UIADD3.X UR5, URZ, UR5, URZ, UP1, !UPT ;  /* 0x000000053f057290 */ /* 0x000fce0008ffe43f */
[----:B------:R0:W-:Y:S02]  /*00f0*/  UTMACCTL.PF [UR6] ;  /* 0x00000000060079b9 */ /* 0x0001e40008040000 */
[----:B------:R0:W-:Y:S02]  /*0100*/  UTMACCTL.PF [UR4] ;  /* 0x00000000040079b9 */ /* 0x0001e40008040000 */
[----:B0-----:R-:W-:Y:S01]  /*0110*/  NOP ;  /* 0x0000000000007918 */ /* 0x001fe20000000000 */
.L_x_1:
[----:B------:R-:W-:Y:S05]  /*0120*/  BSYNC B0 ;  /* 0x0000000000007941 */ /* 0x000fea0003800000 */
.L_x_0:
[----:B------:R-:W0:Y:S02]  /*0130*/  SHFL.IDX PT, R2, R0, RZ, 0x1f ;  /* 0x00001fff00027589 */ /* 0x000e2400000e0000 */
[----:B0-----:R-:W-:-:S13]  /*0140*/  ISETP.NE.AND P0, PT, R2, RZ, PT ;  /* 0x000000ff0200720c */ /* 0x001fda0003f05270 */
[----:B------:R-:W-:Y:S05]  /*0150*/  @P0 BRA `(.L_x_2) ;  /* 0x0000000000480947 */ /* 0x000fea0003800000 */
[----:B------:R-:W0:Y:S01]  /*0160*/  S2UR UR8, SR_CgaCtaId ;  /* 0x00000000000879c3 */ /* 0x000e220000008800 */
[----:B------:R-:W-:Y:S01]  /*0170*/  UMOV UR4, 0x400 ;  /* 0x0000040000047882 */ /* 0x000fe20000000000 */
[----:B------:R-:W-:Y:S01]  /*0180*/  UMOV UR5, 0x1 ;  /* 0x0000000100057882 */ /* 0x000fe20000000000 */
[----:B------:R-:W-:Y:S01]  /*0190*/  UMOV UR6, 0x100 ;  /* 0x0000010000067882 */ /* 0x000fe20000000000 */
[----:B------:R-:W-:Y:S01]  /*01a0*/  ELECT P0, URZ, PT ;  /* 0x00000000003f782f */ /* 0x000fe20003800000 */
[----:B------:R-:W-:-:S04]  /*01b0*/  UIADD3 UR6, -UR6, 0x100000, URZ ;  /* 0x0010000006067890 */ /* 0x000fc8000fffe13f */
[----:B------:R-:W-:Y:S02]  /*01c0*/  USHF.L.U32 UR7, UR6, 0xb, URZ ;  /* 0x0000000b06077899 */ /* 0x000fe4000800063f */
[----:B------:R-:W-:Y:S02]  /*01d0*/  USHF.L.U32 UR6, UR6, 0x1, URZ ;  /* 0x0000000106067899 */ /* 0x000fe4000800063f */
[----:B0-----:R-:W-:Y:S02]  /*01e0*/  ULEA UR8, UR8, UR4, 0x18 ;  /* 0x0000000408087291 */ /* 0x001fe4000f8ec03f */
[----:B------:R-:W-:-:S04]  /*01f0*/  UIADD3 UR4, -UR5, 0x100000, URZ ;  /* 0x0010000005047890 */ /* 0x000fc8000fffe13f */
[----:B------:R-:W-:Y:S02]  /*0200*/  USHF.L.U32 UR5, UR4, 0xb, URZ ;  /* 0x0000000b04057899 */ /* 0x000fe4000800063f */
[----:B------:R-:W-:Y:S01]  /*0210*/  USHF.L.U32 UR4, UR4, 0x1, URZ ;  /* 0x0000000104047899 */ /* 0x000fe2000800063f */
[----:B------:R-:W0:Y:S11]  /*0220*/  FENCE.VIEW.ASYNC.S ;  /* 0x00000000000073c6 */ /* 0x000e360000000000 */
[----:B0-----:R0:W1:Y:S01]  /*0230*/  SYNCS.EXCH.64 URZ, [UR8], UR4 ;  /* 0x00000004083f75b2 */ /* 0x0010620008000100 */
[----:B------:R0:W2:Y:S01]  /*0240*/  SYNCS.EXCH.64 URZ, [UR8+0x10], UR6 ;  /* 0x00001006083f75b2 */ /* 0x0000a20008000100 */
[----:B------:R0:W3:Y:S01]  /*0250*/  SYNCS.EXCH.64 URZ, [UR8+0x8], UR4 ;  /* 0x00000804083f75b2 */ /* 0x0000e20008000100 */
[----:B------:R0:W4:Y:S01]  /*0260*/  SYNCS.EXCH.64 URZ, [UR8+0x18], UR6 ;  /* 0x00001806083f75b2 */ /* 0x0001220008000100 */
[----:B------:R-:W-:Y:S01]  /*0270*/  NOP ;  /* 0x0000000000007918 */ /* 0x000fe20000000000 */
.L_x_2:
[----:B------:R-:W5:Y:S01]  /*0280*/  SHFL.IDX PT, R0, R0, RZ, 0x1f ;  /* 0x00001fff00007589 */ /* 0x000f6200000e0000 */
[----:B------:R-:W-:Y:S01]  /*0290*/  ELECT P0, URZ, PT ;  /* 0x00000000003f782f */ /* 0x000fe20003800000 */
[----:B------:R-:W1:Y:S01]  /*02a0*/  LDC R2, c[0x0][0x65c] ;  /* 0x00019700ff027b82 */ /* 0x000e620000000800 */
[----:B------:R-:W-:Y:S01]  /*02b0*/  SHF.R.S32.HI R6, RZ, 0x1f, R5 ;  /* 0x0000001fff067819 */ /* 0x000fe20000011405 */
[----:B------:R-:W2:Y:S01]  /*02c0*/  S2R R3, SR_CTAID.Y ;  /* 0x0000000000037919 */ /* 0x000ea20000002600 */
[----:B0-----:R-:W-:Y:S01]  /*02d0*/  UMOV UR4, 0x20 ;  /* 0x0000002000047882 */ /* 0x001fe20000000000 */
[----:B------:R-:W-:Y:S01]  /*02e0*/  ISETP.NE.AND P2, PT, R8, RZ, PT ;  /* 0x000000ff0800720c */ /* 0x000fe20003f45270 */
[----:B------:R-:W-:Y:S01]  /*02f0*/  NOP ;  /* 0x0000000000007918 */ /* 0x000fe20000000000 */
[----:B------:R-:W0:Y:S01]  /*0300*/  S2R R4, SR_CTAID.X ;  /* 0x0000000000047919 */ /* 0x000e220000002500 */
[----:B------:R-:W-:Y:S01]  /*0310*/  LEA.HI R6, R6, R5, RZ, 0x2 ;  /* 0x0000000506067211 */ /* 0x000fe200078f10ff */
[----:B------:R-:W-:Y:S01]  /*0320*/  NOP ;  /* 0x0000000000007918 */ /* 0x000fe20000000000 */
[----:B-----5:R-:W-:-:S02]  /*0330*/  ISETP.NE.OR P0, PT, R0, RZ, !P0 ;  /* 0x000000ff0000720c */ /* 0x020fc40004705670 */
[----:B-1----:R-:W-:-:S04]  /*0340*/  ISETP.NE.AND P3, PT, R2, 0x1, PT ;  /* 0x000000010200780c */ /* 0x002fc80003f65270 */
[----:B------:R-:W-:Y:S02]  /*0350*/  P2R R0, PR, RZ, 0x8 ;  /* 0x00000008ff007803 */ /* 0x000fe40000000000 */
[----:B------:R-:W-:-:S05]  /*0360*/  LOP3.LUT R0, R6, 0xfffffffc, RZ, 0xc0, !PT ;  /* 0xfffffffc06007812 */ /* 0x000fca00078ec0ff */
[----:B------:R-:W-:Y:S01]  /*0370*/  VOTEU.ALL UP0, P0 ;  /* 0x00000000003f7886 */ /* 0x000fe20000000000 */
[----:B------:R-:W-:Y:S01]  /*0380*/  IMAD.IADD R0, R5, 0x1, -R0 ;  /* 0x0000000105007824 */ /* 0x000fe200078e0a00 */
[----:B------:R-:W0:Y:S01]  /*0390*/  @P3 LDC R17, c[0x0][0x10] ;  /* 0x00000400ff113b82 */ /* 0x000e220000000800 */
[----:B------:R-:W-:Y:S01]  /*03a0*/  VOTEU.ALL UP1, P0 ;  /* 0x00000000003f7886 */ /* 0x000fe20000020000 */
[----:B--2---:R-:W-:Y:S01]  /*03b0*/  @P3 IMAD.MOV.U32 R6, RZ, RZ, R3 ;  /* 0x000000ffff063224 */ /* 0x004fe200078e0003 */
[----:B------:R-:W-:Y:S01]  /*03c0*/  @!UP0 UMOV UR6, 0x400 ;  /* 0x0000040000068882 */ /* 0x000fe20000000000 */
[----:B------:R-:W-:-:S04]  /*03d0*/  @!UP0 UIADD3 UR4, -UR4, 0x100000, URZ ;  /* 0x0010000004048890 */ /* 0x000fc8000fffe13f */
[----:B------:R-:W-:Y:S02]  /*03e0*/  @!UP0 USHF.L.U32 UR5, UR4, 0xb, URZ ;  /* 0x0000000b04058899 */ /* 0x000fe4000800063f */
[----:B------:R-:W-:Y:S01]  /*03f0*/  @!UP0 USHF.L.U32 UR4, UR4, 0x1, URZ ;  /* 0x0000000104048899 */ /* 0x000fe2000800063f */
[----:B------:R-:W-:Y:S02]  /*0400*/  @P3 IMAD.MOV.U32 R7, RZ, RZ, RZ ;  /* 0x000000ffff073224 */ /* 0x000fe400078e00ff */
[----:B------:R-:W-:Y:S01]  /*0410*/  IMAD.MOV.U32 R5, RZ, RZ, RZ ;  /* 0x000000ffff057224 */ /* 0x000fe200078e00ff */
[----:B------:R-:W1:Y:S01]  /*0420*/  @!UP0 S2UR UR7, SR_CgaCtaId ;  /* 0x00000000000789c3 */ /* 0x000e620000008800 */
[----:B------:R-:W-:-:S07]  /*0430*/  @P3 IMAD.MOV.U32 R11, RZ, RZ, RZ ;  /* 0x000000ffff0b3224 */ /* 0x000fce00078e00ff */
[----:B------:R-:W2:Y:S01]  /*0440*/  @!P3 LDC R9, c[0x0][0xc] ;  /* 0x00000300ff09bb82 */ /* 0x000ea20000000800 */
[----:B0-----:R-:W-:-:S04]  /*0450*/  @P3 IMAD.WIDE.U32 R16, R4, R17, R6 ;  /* 0x0000001104103225 */ /* 0x001fc800078e0006 */
[----:B------:R-:W-:Y:S01]  /*0460*/  @P3 IMAD.IADD R17, R17, 0x1, R11 ;  /* 0x0000000111113824 */ /* 0x000fe200078e020b */
[----:B-1----:R-:W-:Y:S01]  /*0470*/  @!UP0 ULEA UR6, UR7, UR6, 0x18 ;  /* 0x0000000607068291 */ /* 0x002fe2000f8ec03f */
[----:B------:R-:W-:Y:S01]  /*0480*/  VOTEU.ALL UP0, P0 ;  /* 0x00000000003f7886 */ /* 0x000fe20000000000 */
[----:B------:R-:W-:-:S04]  /*0490*/  ISETP.NE.AND P0, PT, R0, 0x3, PT ;  /* 0x000000030000780c */ /* 0x000fc80003f05270 */
[----:B------:R-:W-:Y:S01]  /*04a0*/  ISETP.EQ.OR P0, PT, R0, RZ, !P0 ;  /* 0x000000ff0000720c */ /* 0x000fe20004702670 */
[----:B--2---:R-:W-:-:S03]  /*04b0*/  @!P3 IMAD.WIDE.U32 R6, R9, R3, R4 ;  /* 0x000000030906b225 */ /* 0x004fc600078e0004 */
[C---:B------:R-:W-:Y:S01]  /*04c0*/  ISETP.EQ.AND P0, PT, R8.reuse, RZ, P0 ;  /* 0x000000ff0800720c */ /* 0x040fe20000702270 */
[----:B------:R-:W-:Y:S01]  /*04d0*/  VIADD R8, R8, 0xffffffff ;  /* 0xffffffff08087836 */ /* 0x000fe20000000000 */
[----:B------:R-:W0:Y:S02]  /*04e0*/  FENCE.VIEW.ASYNC.S ;  /* 0x00000000000073c6 */ /* 0x000e240000000000 */
[----:B0-----:R0:W3:Y:S01]  /*04f0*/  @!UP0 SYNCS.EXCH.64 URZ, [UR6+0x30], UR4 ;  /* 0x00003004063f85b2 */ /* 0x0010e20008000100 */
[----:B------:R-:W-:Y:S01]  /*0500*/  @!P3 IMAD.MOV.U32 R16, RZ, RZ, R6 ;  /* 0x000000ffff10b224 */ /* 0x000fe200078e0006 */
[----:B------:R-:W-:Y:S01]  /*0510*/  SEL R19, RZ, 0x1, !P0 ;  /* 0x00000001ff137807 */ /* 0x000fe20004000000 */
[----:B------:R-:W-:Y:S01]  /*0520*/  @!P3 IMAD.MOV.U32 R17, RZ, RZ, R7 ;  /* 0x000000ffff11b224 */ /* 0x000fe200078e0007 */
[----:B------:R-:W-:-:S04]  /*0530*/  ISETP.GE.U32.AND P1, PT, R8, 0x2, PT ;  /* 0x000000020800780c */ /* 0x000fc80003f26070 */
[----:B------:R-:W-:Y:S01]  /*0540*/  SEL R19, R19, 0x2, P1 ;  /* 0x0000000213137807 */ /* 0x000fe20000800000 */
[----:B------:R0:W3:Y:S01]  /*0550*/  @!UP1 SYNCS.EXCH.64 URZ, [UR6+0x38], UR4 ;  /* 0x00003804063f95b2 */ /* 0x0000e20008000100 */
[----:B------:R-:W-:Y:S01]  /*0560*/  NOP ;  /* 0x0000000000007918 */ /* 0x000fe20000000000 */
[----:B---34-:R-:W-:Y:S06]  /*0570*/  BAR.SYNC.DEFER_BLOCKING 0x0 ;  /* 0x0000000000007b1d */ /* 0x018fec0000010000 */
[----:B------:R-:W-:Y:S05]  /*0580*/  @!P2 BRA `(.L_x_3) ;  /* 0x000000840064a947 */ /* 0x000fea0003800000 */
[----:B------:R-:W-:-:S13]  /*0590*/  ISETP.GT.U32.AND P0, PT, R8, 0x1, PT ;  /* 0x000000010800780c */ /* 0x000fda0003f04070 */
[----:B0-----:R-:W-:Y:S05]  /*05a0*/  @P0 EXIT ;  /* 0x000000000000094d */ /* 0x001fea0003800000 */
[----:B------:R-:W-:Y:S01]  /*05b0*/  ULDC.64 UR4, c[0x0][0x650] ;  /* 0x0001940000047ab9 */ /* 0x000fe20000000a00 */
[----:B------:R-:W-:Y:S01]  /*05c0*/  PRMT R0, RZ, 0x7610, R0 ;  /* 0x00007610ff007816 */ /* 0x000fe20000000000 */
[----:B------:R-:W-:Y:S01]  /*05d0*/  IMAD.MOV.U32 R66, RZ, RZ, -0x1 ;  /* 0xffffffffff427424 */ /* 0x000fe200078e00ff */
[----:B------:R-:W-:Y:S01]  /*05e0*/  ISETP.GE.U32.AND P0, PT, R16, UR4, PT ;  /* 0x0000000410007c0c */ /* 0x000fe2000bf06070 */
[----:B------:R-:W-:Y:S02]  /*05f0*/  IMAD.MOV.U32 R67, RZ, RZ, -0x1 ;  /* 0xffffffffff437424 */ /* 0x000fe400078e00ff */
[----:B------:R-:W-:Y:S01]  /*0600*/  IMAD.MOV.U32 R65, RZ, RZ, -0x1 ;  /* 0xffffffffff417424 */ /* 0x000fe200078e00ff */
[----:B------:R-:W-:-:S13]  /*0610*/  ISETP.GE.U32.AND.EX P0, PT, R17, UR5, PT, P0 ;  /* 0x0000000511007c0c */ /* 0x000fda000bf06100 */
[----:B------:R-:W-:Y:S05]  /*0620*/  @P0 BRA `(.L_x_4) ;  /* 0x0000000400540947 */ /* 0x000fea0003800000 */
[----:B------:R-:W0:Y:S01]  /*0630*/  LDC.64 R14, c[0x0][0x628] ;  /* 0x00018a00ff0e7b82 */ /* 0x000e220000000a00 */
[----:B------:R-:W-:Y:S02]  /*0640*/  IMAD.MOV.U32 R6, RZ, RZ, R16 ;  /* 0x000000ffff067224 */ /* 0x000fe400078e0010 */
[----:B------:R-:W-:-:S05]  /*0650*/  IMAD.MOV.U32 R7, RZ, RZ, R17 ;  /* 0x000000ffff077224 */ /* 0x000fca00078e0011 */
[----:B------:R-:W1:Y:S08]  /*0660*/  LDC R0, c[0x0][0x630] ;  /* 0x00018c00ff007b82 */ /* 0x000e700000000800 */
[----:B------:R-:W2:Y:S01]  /*0670*/  LDC.64 R20, c[0x0][0x620] ;  /* 0x00018800ff147b82 */ /* 0x000ea20000000a00 */
[----:B0-----:R-:W-:-:S04]  /*0680*/  ISETP.NE.U32.AND P0, PT, R14, RZ, PT ;  /* 0x000000ff0e00720c */ /* 0x001fc80003f05070 */
[----:B------:R-:W-:-:S13]  /*0690*/  ISETP.NE.AND.EX P0, PT, R15, RZ, PT, P0 ;  /* 0x000000ff0f00720c */ /* 0x000fda0003f05300 */
[----:B-12---:R-:W-:Y:S05]  /*06a0*/  @!P0 BRA `(.L_x_5) ;  /* 0x0000000000288947 */ /* 0x006fea0003800000 */
[----:B------:R-:W0:Y:S02]  /*06b0*/  LDC R11, c[0x0][0x634] ;  /* 0x00018d00ff0b7b82 */ /* 0x000e240000000800 */
[----:B0-----:R-:W-:-:S05]  /*06c0*/  IADD3 R11, P0, R16, R11, RZ ;  /* 0x0000000b100b7210 */ /* 0x001fca0007f1e0ff */
[----:B------:R-:W-:-:S04]  /*06d0*/  IMAD.X R13, RZ, RZ, R17, P0 ;  /* 0x000000ffff0d7224 */ /* 0x000fc800000e0611 */
[----:B------:R-:W-:-:S04]  /*06e0*/  IMAD.WIDE.U32 R6, R13, R14, RZ ;  /* 0x0000000e0d067225 */ /* 0x000fc800078e00ff */
[----:B------:R-:W-:-:S04]  /*06f0*/  IMAD.WIDE.U32 R8, P0, R11, R15, R6 ;  /* 0x0000000f0b087225 */ /* 0x000fc80007800006 */
[----:B------:R-:W-:-:S04]  /*0700*/  IMAD.WIDE.U32 R6, R11, R14, RZ ;  /* 0x0000000e0b067225 */ /* 0x000fc800078e00ff */
[----:B------:R-:W-:Y:S01]  /*0710*/  IMAD.X R11, RZ, RZ, RZ, P0 ;  /* 0x000000ffff0b7224 */ /* 0x000fe200000e06ff */
[----:B------:R-:W-:Y:S01]  /*0720*/  IADD3 RZ, P0, R7, R8, RZ ;  /* 0x0000000807ff7210 */ /* 0x000fe20007f1e0ff */
[----:B------:R-:W-:-:S04]  /*0730*/  IMAD.MOV.U32 R10, RZ, RZ, R9 ;  /* 0x000000ffff0a7224 */ /* 0x000fc800078e0009 */
[----:B------:R-:W-:-:S08]  /*0740*/  IMAD.WIDE.U32.X R6, R13, R15, R10, P0 ;  /* 0x0000000f0d067225 */ /* 0x000fd000000e040a */
.L_x_5:
[-CC-:B------:R-:W-:Y:S01]  /*0750*/  SHF.R.U64 R65, R6, R0.reuse, R7.reuse ;  /* 0x0000000006417219 */ /* 0x180fe20000001207 */
[----:B------:R-:W0:Y:S01]  /*0760*/  LDC R10, c[0x0][0x618] ;  /* 0x00018600ff0a7b82 */ /* 0x000e220000000800 */
[----:B------:R-:W-:Y:S01]  /*0770*/  SHF.R.U32.HI R5, RZ, R0, R7 ;  /* 0x00000000ff057219 */ /* 0x000fe20000011607 */
[----:B------:R-:W-:Y:S01]  /*0780*/  ULDC UR4, c[0x0][0x150] ;  /* 0x0000540000047ab9 */ /* 0x000fe20000000800 */
[----:B------:R-:W-:Y:S02]  /*0790*/  IADD3 R9, P0, RZ, -R65, RZ ;  /* 0x80000041ff097210 */ /* 0x000fe40007f1e0ff */
[----:B------:R-:W-:-:S03]  /*07a0*/  I2FP.F32.U32 R0, R4 ;  /* 0x0000000400007245 */ /* 0x000fc60000201000 */
[----:B------:R-:W1:Y:S01]  /*07b0*/  LDC.64 R28, c[0x0][0x640] ;  /* 0x00019000ff1c7b82 */ /* 0x000e620000000a00 */
[----:B------:R-:W-:Y:S02]  /*07c0*/  IMAD.X R11, RZ, RZ, ~R5, P0 ;  /* 0x000000ffff0b7224 */ /* 0x000fe400000e0e05 */
[----:B------:R-:W-:Y:S01]  /*07d0*/  FMUL R0, R0, UR4 ;  /* 0x0000000400007c20 */ /* 0x000fe20008400000 */
[----:B------:R-:W-:Y:S01]  /*07e0*/  IMAD.WIDE.U32 R6, R9, R20, R16 ;  /* 0x0000001409067225 */ /* 0x000fe200078e0010 */
[----:B------:R-:W-:-:S03]  /*07f0*/  ULDC UR4, c[0x0][0x154] ;  /* 0x0000550000047ab9 */ /* 0x000fc60000000800 */
[----:B------:R-:W-:Y:S01]  /*0800*/  IMAD R8, R11, R20, RZ ;  /* 0x000000140b087224 */ /* 0x000fe200078e02ff */
[----:B------:R-:W2:Y:S01]  /*0810*/  LDC R5, c[0x0][0x144] ;  /* 0x00005100ff057b82 */ /* 0x000ea20000000800 */
[----:B------:R-:W3:Y:S02]  /*0820*/  F2I.U32.TRUNC.NTZ R0, R0 ;  /* 0x0000000000007305 */ /* 0x000ee4000020f000 */
[----:B------:R-:W-:-:S04]  /*0830*/  IMAD R9, R9, R21, R8 ;  /* 0x0000001509097224 */ /* 0x000fc800078e0208 */
[----:B------:R-:W-:Y:S01]  /*0840*/  IMAD.IADD R7, R7, 0x1, R9 ;  /* 0x0000000107077824 */ /* 0x000fe200078e0209 */
[----:B------:R-:W4:Y:S01]  /*0850*/  LDC R12, c[0x0][0x608] ;  /* 0x00018200ff0c7b82 */ /* 0x000f220000000800 */
[----:B------:R-:W-:-:S03]  /*0860*/  IMAD.MOV.U32 R9, RZ, RZ, -0x1 ;  /* 0xffffffffff097424 */ /* 0x000fc600078e00ff */
[-CC-:B0-----:R-:W-:Y:S02]  /*0870*/  SHF.R.U64 R20, R6, R10.reuse, R7.reuse ;  /* 0x0000000a06147219 */ /* 0x181fe40000001207 */
[----:B------:R-:W-:Y:S02]  /*0880*/  I2FP.F32.U32 R6, R3 ;  /* 0x0000000300067245 */ /* 0x000fe40000201000 */
[----:B------:R-:W0:Y:S01]  /*0890*/  LDC R26, c[0x0][0x658] ;  /* 0x00019600ff1a7b82 */ /* 0x000e220000000800 */
[----:B-1----:R-:W-:Y:S01]  /*08a0*/  ISETP.NE.U32.AND P0, PT, R28, RZ, PT ;  /* 0x000000ff1c00720c */ /* 0x002fe20003f05070 */
[----:B---3--:R-:W-:Y:S01]  /*08b0*/  IMAD.MOV R8, RZ, RZ, -R0 ;  /* 0x000000ffff087224 */ /* 0x008fe200078e0a00 */
[----:B------:R-:W-:Y:S01]  /*08c0*/  SHF.R.U32.HI R7, RZ, R10, R7 ;  /* 0x0000000aff077219 */ /* 0x000fe20000011607 */
[----:B------:R-:W-:Y:S01]  /*08d0*/  FMUL R6, R6, UR4 ;  /* 0x0000000406067c20 */ /* 0x000fe20008400000 */
[----:B------:R-:W-:-:S03]  /*08e0*/  ISETP.NE.AND.EX P0, PT, R29, RZ, PT, P0 ;  /* 0x000000ff1d00720c */ /* 0x000fc60003f05300 */
[----:B------:R-:W1:Y:S01]  /*08f0*/  LDC R14, c[0x0][0x148] ;  /* 0x00005200ff0e7b82 */ /* 0x000e620000000800 */
[----:B--2---:R-:W-:-:S07]  /*0900*/  IMAD R0, R5, R8, R4 ;  /* 0x0000000805007224 */ /* 0x004fce00078e0204 */
[----:B------:R-:W2:Y:S01]  /*0910*/  LDC R24, c[0x0][0x600] ;  /* 0x00018000ff187b82 */ /* 0x000ea20000000800 */
[-CC-:B----4-:R-:W-:Y:S02]  /*0920*/  SHF.R.U64 R30, R20, R12.reuse, R7.reuse ;  /* 0x0000000c141e7219 */ /* 0x190fe40000001207 */
[----:B------:R-:W-:Y:S01]  /*0930*/  SHF.R.U32.HI R5, RZ, R12, R7 ;  /* 0x0000000cff057219 */ /* 0x000fe20000011607 */
[----:B------:R-:W-:Y:S01]  /*0940*/  IMAD.MOV.U32 R7, RZ, RZ, 0x1 ;  /* 0x00000001ff077424 */ /* 0x000fe200078e00ff */
[----:B------:R3:W4:Y:S03]  /*0950*/  F2I.U32.TRUNC.NTZ R12, R6 ;  /* 0x00000006000c7305 */ /* 0x000726000020f000 */
[----:B------:R-:W1:Y:S01]  /*0960*/  LDC R15, c[0x0][0x648] ;  /* 0x00019200ff0f7b82 */ /* 0x000e620000000800 */
[-C--:B0-----:R-:W-:Y:S02]  /*0970*/  SHF.L.U32 R4, R9, R26.reuse, RZ ;  /* 0x0000001a09047219 */ /* 0x081fe400000006ff */
[----:B------:R-:W-:-:S02]  /*0980*/  SHF.R.U64 R32, R30, R26, R5 ;  /* 0x0000001a1e207219 */ /* 0x000fc40000001205 */
[----:B------:R-:W-:Y:S02]  /*0990*/  LOP3.LUT R11, RZ, R4, RZ, 0x33, !PT ;  /* 0x00000004ff0b7212 */ /* 0x000fe400078e33ff */
[-C--:B------:R-:W-:Y:S01]  /*09a0*/  SHF.R.U32.HI R5, RZ, R26.reuse, R5 ;  /* 0x0000001aff057219 */ /* 0x080fe20000011605 */
[----:B------:R-:W0:Y:S01]  /*09b0*/  LDC R21, c[0x0][0x638] ;  /* 0x00018e00ff157b82 */ /* 0x000e220000000800 */
[----:B------:R-:W-:Y:S01]  /*09c0*/  SHF.L.U32 R10, R7, R26, RZ ;  /* 0x0000001a070a7219 */ /* 0x000fe200000006ff */
[----:B------:R-:W-:-:S06]  /*09d0*/  IMAD.MOV.U32 R4, RZ, RZ, R32 ;  /* 0x000000ffff047224 */ /* 0x000fcc00078e0020 */
[----:B------:R-:W0:Y:S01]  /*09e0*/  LDC R66, c[0x0][0x610] ;  /* 0x00018400ff427b82 */ /* 0x000e220000000800 */
[----:B---34-:R-:W-:Y:S05]  /*09f0*/  @!P0 BRA `(.L_x_6) ;  /* 0x0000000000288947 */ /* 0x018fea0003800000 */
[----:B------:R-:W3:Y:S02]  /*0a00*/  LDC R9, c[0x0][0x64c] ;  /* 0x00019300ff097b82 */ /* 0x000ee40000000800 */
[----:B---3--:R-:W-:-:S05]  /*0a10*/  IADD3 R9, P0, R32, R9, RZ ;  /* 0x0000000920097210 */ /* 0x008fca0007f1e0ff */
        /* <DEDUP_REMOVED lines=8> */
.L_x_6:
[----:B-1----:R-:W-:Y:S01]  /*0aa0*/  SHF.R.U64 R4, R4, R15, R5 ;  /* 0x0000000f04047219 */ /* 0x002fe20000001205 */
[----:B--2---:R-:W-:Y:S01]  /*0ab0*/  VIADD R5, R24, 0xffffffff ;  /* 0xffffffff18057836 */ /* 0x004fe20000000000 */
[----:B------:R-:W-:Y:S01]  /*0ac0*/  LOP3.LUT R11, R30, R11, RZ, 0xc0, !PT ;  /* 0x0000000b1e0b7212 */ /* 0x000fe200078ec0ff */
[----:B------:R-:W-:Y:S02]  /*0ad0*/  IMAD.MOV R12, RZ, RZ, -R12 ;  /* 0x000000ffff0c7224 */ /* 0x000fe400078e0a0c */
[----:B------:R-:W-:Y:S01]  /*0ae0*/  IMAD.MOV R6, RZ, RZ, -R4 ;  /* 0x000000ffff067224 */ /* 0x000fe200078e0a04 */
[----:B------:R-:W-:Y:S01]  /*0af0*/  LOP3.LUT R5, R20, R5, RZ, 0xc0, !PT ;  /* 0x0000000514057212 */ /* 0x000fe200078ec0ff */
[----:B------:R-:W-:Y:S02]  /*0b00*/  @P3 IMAD R0, R14, R12, R3 ;  /* 0x0000000c0e003224 */ /* 0x000fe400078e0203 */
[----:B------:R-:W-:Y:S02]  /*0b10*/  IMAD R11, R10, R4, R11 ;  /* 0x000000040a0b7224 */ /* 0x000fe400078e020b */
[----:B0-----:R-:W-:-:S02]  /*0b20*/  IMAD R3, R6, R21, R32 ;  /* 0x0000001506037224 */ /* 0x001fc400078e0220 */
[----:B------:R-:W-:Y:S02]  /*0b30*/  IMAD R66, R11, R66, R0 ;  /* 0x000000420b427224 */ /* 0x000fe400078e0200 */
[----:B------:R-:W-:Y:S02]  /*0b40*/  IMAD R3, R3, R24, R5 ;  /* 0x0000001803037224 */ /* 0x000fe400078e0205 */
[----:B------:R-:W-:-:S03]  /*0b50*/  IMAD.MOV.U32 R0, RZ, RZ, 0x1 ;  /* 0x00000001ff007424 */ /* 0x000fc600078e00ff */
[----:B------:R-:W-:Y:S02]  /*0b60*/  SEL R67, R3, R66, !P3 ;  /* 0x0000004203437207 */ /* 0x000fe40005800000 */
[----:B------:R-:W-:-:S07]  /*0b70*/  SEL R66, R66, R3, !P3 ;  /* 0x0000000342427207 */ /* 0x000fce0005800000 */
.L_x_4:
[----:B------:R-:W-:-:S08]  /*0b80*/  NOP ;  /* 0x0000000000007918 */ /* 0x000fd00000000000 */
[----:B------:R-:W0:Y:S02]  /*0b90*/  USETMAXREG.TRY_ALLOC.CTAPOOL UP0, 0xe8 ;  /* 0x000000e8000079c8 */ /* 0x000e240008000600 */
[----:B0-----:R-:W-:-:S13]  /*0ba0*/  PLOP3.LUT P0, PT, PT, PT, UP0, 0x80, 0x0 ;  /* 0x000000000000781c */ /* 0x001fda0003f0f008 */
[----:B------:R-:W-:Y:S05]  /*0bb0*/  @!P0 BRA `(.L_x_4) ;  /* 0xfffffffc00f08947 */ /* 0x000fea000383ffff */
[----:B------:R-:W-:Y:S01]  /*0bc0*/  ULDC.64 UR4, c[0x0][0x598] ;  /* 0x0001660000047ab9 */ /* 0x000fe20000000a00 */
[----:B------:R-:W-:Y:S01]  /*0bd0*/  ULDC.64 UR36, c[0x0][0x208] ;  /* 0x0000820000247ab9 */ /* 0x000fe20000000a00 */
[----:B------:R-:W-:-:S04]  /*0be0*/  ISETP.NE.U32.AND P0, PT, RZ, UR4, PT ;  /* 0x00000004ff007c0c */ /* 0x000fc8000bf05070 */
[----:B------:R-:W-:-:S13]  /*0bf0*/  ISETP.NE.AND.EX P0, PT, RZ, UR5, PT, P0 ;  /* 0x00000005ff007c0c */ /* 0x000fda000bf05300 */
[----:B------:R-:W-:Y:S05]  /*0c00*/  @!P0 BRA `(.L_x_7) ;  /* 0x00000000001c8947 */ /* 0x000fea0003800000 */
[----:B------:R-:W0:Y:S02]  /*0c10*/  LDC.64 R4, c[0x0][0x598] ;  /* 0x00016600ff047b82 */ /* 0x000e240000000a00 */
[----:B0-----:R-:W2:Y:S02]  /*0c20*/  LDG.E.64 R4, desc[UR36][R4.64] ;  /* 0x0000002404047981 */ /* 0x001ea4000c1e1b00 */
[----:B--2---:R-:W-:-:S04]  /*0c30*/  ISETP.NE.U32.AND P0, PT, R4, RZ, PT ;  /* 0x000000ff0400720c */ /* 0x004fc80003f05070 */
[----:B------:R-:W-:-:S13]  /*0c40*/  ISETP.NE.AND.EX P0, PT, R5, RZ, PT, P0 ;  /* 0x000000ff0500720c */ /* 0x000fda0003f05300 */
[----:B------:R-:W-:Y:S05]  /*0c50*/  @!P0 BRA `(.L_x_7) ;  /* 0x0000000000088947 */ /* 0x000fea0003800000 */
[----:B------:R0:W5:Y:S01]  /*0c60*/  LD.E R23, desc[UR36][R4.64] ;  /* 0x0000002404177980 */ /* 0x000162000c101900 */
[----:B------:R-:W-:Y:S05]  /*0c70*/  BRA `(.L_x_8) ;  /* 0x0000000000247947 */ /* 0x000fea0003800000 */
.L_x_7:
[----:B------:R-:W-:Y:S02]  /*0c80*/  ULDC.64 UR4, c[0x0][0x588] ;  /* 0x0001620000047ab9 */ /* 0x000fe40000000a00 */
[----:B------:R-:W-:-:S04]  /*0c90*/  ISETP.NE.U32.AND P0, PT, RZ, UR4, PT ;  /* 0x00000004ff007c0c */ /* 0x000fc8000bf05070 */
[----:B------:R-:W-:-:S13]  /*0ca0*/  ISETP.NE.AND.EX P0, PT, RZ, UR5, PT, P0 ;  /* 0x00000005ff007c0c */ /* 0x000fda000bf05300 */
[----:B------:R-:W-:Y:S05]  /*0cb0*/  @!P0 BRA `(.L_x_9) ;  /* 0x00000000000c8947 */ /* 0x000fea0003800000 */
[----:B------:R-:W0:Y:S02]  /*0cc0*/  LDC.64 R4, c[0x0][0x588] ;  /* 0x00016200ff047b82 */ /* 0x000e240000000a00 */
[----:B0-----:R1:W5:Y:S01]  /*0cd0*/  LDG.E R23, desc[UR36][R4.64] ;  /* 0x0000002404177981 */ /* 0x001362000c1e1900 */
[----:B------:R-:W-:Y:S05]  /*0ce0*/  BRA `(.L_x_8) ;  /* 0x0000000000087947 */ /* 0x000fea0003800000 */
.L_x_9:
[----:B------:R-:W-:Y:S02]  /*0cf0*/  ULDC UR4, c[0x0][0x580] ;  /* 0x0001600000047ab9 */ /* 0x000fe40000000800 */
[----:B------:R-:W-:-:S07]  /*0d00*/  IMAD.U32 R23, RZ, RZ, UR4 ;  /* 0x00000004ff177e24 */ /* 0x000fce000f8e00ff */
.L_x_8:
[----:B------:R-:W-:Y:S02]  /*0d10*/  ULDC.64 UR4, c[0x0][0x5a0] ;  /* 0x0001680000047ab9 */ /* 0x000fe40000000a00 */
[----:B------:R-:W-:-:S04]  /*0d20*/  ISETP.NE.U32.AND P0, PT, RZ, UR4, PT ;  /* 0x00000004ff007c0c */ /* 0x000fc8000bf05070 */
[----:B------:R-:W-:-:S13]  /*0d30*/  ISETP.NE.AND.EX P0, PT, RZ, UR5, PT, P0 ;  /* 0x00000005ff007c0c */ /* 0x000fda000bf05300 */
[----:B------:R-:W-:Y:S05]  /*0d40*/  @!P0 BRA `(.L_x_10) ;  /* 0x00000000001c8947 */ /* 0x000fea0003800000 */
[----:B01----:R-:W0:Y:S02]  /*0d50*/  LDC.64 R4, c[0x0][0x5a0] ;  /* 0x00016800ff047b82 */ /* 0x003e240000000a00 */
[----:B0-----:R-:W2:Y:S02]  /*0d60*/  LDG.E.64 R4, desc[UR36][R4.64] ;  /* 0x0000002404047981 */ /* 0x001ea4000c1e1b00 */
[----:B--2---:R-:W-:-:S04]  /*0d70*/  ISETP.NE.U32.AND P0, PT, R4, RZ, PT ;  /* 0x000000ff0400720c */ /* 0x004fc80003f05070 */
[----:B------:R-:W-:-:S13]  /*0d80*/  ISETP.NE.AND.EX P0, PT, R5, RZ, PT, P0 ;  /* 0x000000ff0500720c */ /* 0x000fda0003f05300 */
[----:B------:R-:W-:Y:S05]  /*0d90*/  @!P0 BRA `(.L_x_10) ;  /* 0x0000000000088947 */ /* 0x000fea0003800000 */
[----:B------:R0:W5:Y:S01]  /*0da0*/  LD.E R64, desc[UR36][R4.64] ;  /* 0x0000002404407980 */ /* 0x000162000c101900 */
[----:B------:R-:W-:Y:S05]  /*0db0*/  BRA `(.L_x_11) ;  /* 0x0000000000247947 */ /* 0x000fea0003800000 */
.L_x_10:
[----:B------:R-:W-:Y:S02]  /*0dc0*/  ULDC.64 UR4, c[0x0][0x590] ;  /* 0x0001640000047ab9 */ /* 0x000fe40000000a00 */
[----:B------:R-:W-:-:S04]  /*0dd0*/  ISETP.NE.U32.AND P0, PT, RZ, UR4, PT ;  /* 0x00000004ff007c0c */ /* 0x000fc8000bf05070 */
[----:B------:R-:W-:-:S13]  /*0de0*/  ISETP.NE.AND.EX P0, PT, RZ, UR5, PT, P0 ;  /* 0x00000005ff007c0c */ /* 0x000fda000bf05300 */
[----:B------:R-:W-:Y:S05]  /*0df0*/  @!P0 BRA `(.L_x_12) ;  /* 0x00000000000c8947 */ /* 0x000fea0003800000 */
[----:B01----:R-:W0:Y:S02]  /*0e00*/  LDC.64 R4, c[0x0][0x590] ;  /* 0x00016400ff047b82 */ /* 0x003e240000000a00 */
[----:B0-----:R1:W5:Y:S01]  /*0e10*/  LDG.E R64, desc[UR36][R4.64] ;  /* 0x0000002404407981 */ /* 0x001362000c1e1900 */
[----:B------:R-:W-:Y:S05]  /*0e20*/  BRA `(.L_x_11) ;  /* 0x0000000000087947 */ /* 0x000fea0003800000 */
.L_x_12:
[----:B------:R-:W-:Y:S02]  /*0e30*/  ULDC UR4, c[0x0][0x584] ;  /* 0x0001610000047ab9 */ /* 0x000fe40000000800 */
[----:B------:R-:W-:-:S07]  /*0e40*/  IMAD.U32 R64, RZ, RZ, UR4 ;  /* 0x00000004ff407e24 */ /* 0x000fce000f8e00ff */
.L_x_11:
[----:B------:R-:W-:-:S13]  /*0e50*/  LOP3.LUT P0, RZ, R0, 0xff, RZ, 0xc0, !PT ;  /* 0x000000ff00ff7812 */ /* 0x000fda000780c0ff */
[----:B------:R-:W-:Y:S05]  /*0e60*/  @!P0 EXIT ;  /* 0x000000000000894d */ /* 0x000fea0003800000 */
[----:B------:R-:W-:Y:S01]  /*0e70*/  ULDC UR4, c[0x0][0x28c] ;  /* 0x0000a30000047ab9 */ /* 0x000fe20000000800 */
[----:B------:R-:W-:Y:S01]  /*0e80*/  LOP3.LUT R72, R19, 0x1, RZ, 0xfc, !PT ;  /* 0x0000000113487812 */ /* 0x000fe200078efcff */
[----:B------:R-:W-:Y:S01]  /*0e90*/  UIADD3 UR4, UR4, 0xff, URZ ;  /* 0x000000ff04047890 */ /* 0x000fe2000fffe03f */
[----:B------:R-:W-:Y:S01]  /*0ea0*/  UMOV UR38, URZ ;  /* 0x0000003f00267c82 */ /* 0x000fe20008000000 */
[----:B------:R-:W-:Y:S02]  /*0eb0*/  UMOV UR39, URZ ;  /* 0x0000003f00277c82 */ /* 0x000fe40008000000 */
[----:B------:R-:W-:-:S04]  /*0ec0*/  USHF.R.S32.HI UR5, URZ, 0x1f, UR4 ;  /* 0x0000001f3f057899 */ /* 0x000fc80008011404 */
[----:B------:R-:W-:-:S04]  /*0ed0*/  ULEA.HI UR5, UR5, UR4, URZ, 0x8 ;  /* 0x0000000405057291 */ /* 0x000fc8000f8f403f */
[----:B------:R-:W-:-:S12]  /*0ee0*/  USHF.R.S32.HI UR40, URZ, 0x8, UR5 ;  /* 0x000000083f287899 */ /* 0x000fd80008011405 */
.L_x_110:
[----:B------:R-:W-:Y:S01]  /*0ef0*/  LOP3.LUT R0, R18, 0x80, RZ, 0xc0, !PT ;  /* 0x0000008012007812 */ /* 0x000fe200078ec0ff */
[----:B--2---:R-:W2:Y:S01]  /*0f00*/  S2UR UR7, SR_CgaCtaId ;  /* 0x00000000000779c3 */ /* 0x004ea20000008800 */
[----:B------:R-:W-:Y:S02]  /*0f10*/  UMOV UR6, 0x400 ;  /* 0x0000040000067882 */ /* 0x000fe40000000000 */
[----:B------:R-:W-:-:S06]  /*0f20*/  SHF.R.U32.HI R0, RZ, 0x7, R0 ;  /* 0x00000007ff007819 */ /* 0x000fcc0000011600 */
[----:B---3--:R-:W3:Y:S01]  /*0f30*/  SHFL.IDX PT, R0, R0, RZ, 0x1f ;  /* 0x00001fff00007589 */ /* 0x008ee200000e0000 */
[----:B--2---:R-:W-:Y:S01]  /*0f40*/  ULEA UR42, UR7, UR6, 0x18 ;  /* 0x00000006072a7291 */ /* 0x004fe2000f8ec03f */
[----:B---3--:R-:W-:-:S13]  /*0f50*/  R2UR UR4, R0 ;  /* 0x00000000000472ca */ /* 0x008fda00000e0000 */
[----:B------:R-:W-:-:S04]  /*0f60*/  ULEA.HI UR5, UR4, UR4, URZ, 0x1 ;  /* 0x0000000404057291 */ /* 0x000fc8000f8f083f */
[----:B------:R-:W-:-:S04]  /*0f70*/  ULOP3.LUT UR5, UR5, 0x7fffe, URZ, 0xc0, !UPT ;  /* 0x0007fffe05057892 */ /* 0x000fc8000f8ec03f */
[----:B------:R-:W-:-:S03]  /*0f80*/  UIADD3 UR5, UR4, -UR5, URZ ;  /* 0x8000000504057290 */ /* 0x000fc6000fffe03f */
[----:B------:R-:W-:Y:S01]  /*0f90*/  ULDC UR4, c[0x0][0x28c] ;  /* 0x0000a30000047ab9 */ /* 0x000fe20000000800 */
[----:B------:R-:W-:Y:S01]  /*0fa0*/  ULEA UR5, UR5, UR42, 0xd ;  /* 0x0000002a05057291 */ /* 0x000fe2000f8e683f */
[----:B------:R-:W-:-:S03]  /*0fb0*/  ISETP.LT.AND P0, PT, RZ, UR4, PT ;  /* 0x00000004ff007c0c */ /* 0x000fc6000bf01270 */
[----:B------:R-:W-:-:S04]  /*0fc0*/  UIADD3 UR5, UR5, 0x100, URZ ;  /* 0x0000010005057890 */ /* 0x000fc8000fffe03f */
[----:B------:R-:W-:-:S04]  /*0fd0*/  USHF.R.U32.HI UR5, URZ, 0x4, UR5 ;  /* 0x000000043f057899 */ /* 0x000fc80008011605 */
[----:B------:R-:W-:Y:S02]  /*0fe0*/  ULOP3.LUT UR41, UR5, 0x3fff, URZ, 0xc0, !UPT ;  /* 0x00003fff05297892 */ /* 0x000fe4000f8ec03f */
[----:B-1--45:R-:W-:Y:S10]  /*0ff0*/  @P0 BRA `(.L_x_13) ;  /* 0x0000000000400947 */ /* 0x032ff40003800000 */
[----:B------:R-:W-:Y:S01]  /*1000*/  MOV R0, 0x0 ;  /* 0x0000000000007802 */ /* 0x000fe20000000f00 */
[----:B------:R-:W-:Y:S01]  /*1010*/  ULDC.64 UR4, c[0x4][0x68] ;  /* 0x01001a0000047ab9 */ /* 0x000fe20000000a00 */
[----:B------:R-:W-:Y:S01]  /*1020*/  ULDC.64 UR6, c[0x4][0x8] ;  /* 0x0100020000067ab9 */ /* 0x000fe20000000a00 */
[----:B01----:R-:W-:Y:S01]  /*1030*/  IMAD.U32 R4, RZ, RZ, UR4 ;  /* 0x00000004ff047e24 */ /* 0x003fe2000f8e00ff */
[----:B------:R0:W1:Y:S01]  /*1040*/  LDC.64 R14, c[0x4][R0] ;  /* 0x01000000000e7b82 */ /* 0x0000620000000a00 */
[----:B------:R-:W-:Y:S01]  /*1050*/  IMAD.U32 R5, RZ, RZ, UR5 ;  /* 0x00000005ff057e24 */ /* 0x000fe2000f8e00ff */
[----:B------:R-:W-:Y:S01]  /*1060*/  ULDC.64 UR4, c[0x4][0x70] ;  /* 0x01001c0000047ab9 */ /* 0x000fe20000000a00 */
[----:B------:R-:W-:Y:S02]  /*1070*/  IMAD.U32 R10, RZ, RZ, UR6 ;  /* 0x00000006ff0a7e24 */ /* 0x000fe4000f8e00ff */
[----:B------:R-:W-:Y:S02]  /*1080*/  IMAD.U32 R6, RZ, RZ, UR4 ;  /* 0x00000004ff067e24 */ /* 0x000fe4000f8e00ff */
[----:B------:R-:W-:-:S02]  /*1090*/  IMAD.U32 R7, RZ, RZ, UR5 ;  /* 0x00000005ff077e24 */ /* 0x000fc4000f8e00ff */
[----:B------:R-:W-:Y:S02]  /*10a0*/  IMAD.U32 R11, RZ, RZ, UR7 ;  /* 0x00000007ff0b7e24 */ /* 0x000fe4000f8e00ff */
[----:B------:R-:W-:Y:S02]  /*10b0*/  IMAD.MOV.U32 R8, RZ, RZ, 0x1e1 ;  /* 0x000001e1ff087424 */ /* 0x000fe400078e00ff */
[----:B------:R-:W-:Y:S02]  /*10c0*/  IMAD.MOV.U32 R12, RZ, RZ, 0x1 ;  /* 0x00000001ff0c7424 */ /* 0x000fe400078e00ff */
[----:B0-----:R-:W-:-:S07]  /*10d0*/  IMAD.MOV.U32 R13, RZ, RZ, RZ ;  /* 0x000000ffff0d7224 */ /* 0x001fce00078e00ff */
[----:B------:R-:W-:-:S07]  /*10e0*/  LEPC R20, `(.L_x_13) ;  /* 0x000000001014794e */ /* 0x000fce0000000000 */
[----:B-1---5:R-:W-:Y:S05]  /*10f0*/  CALL.ABS.NOINC R14 ;  /* 0x000000000e007343 */ /* 0x022fea0003c00000 */
.L_x_13:
[----:B------:R-:W-:-:S13]  /*1100*/  ISETP.NE.AND P0, PT, R72, 0x3, PT ;  /* 0x000000034800780c */ /* 0x000fda0003f05270 */
[----:B------:R-:W-:Y:S05]  /*1110*/  @!P0 BRA `(.L_x_14) ;  /* 0x0000000000048947 */ /* 0x000fea0003800000 */
[----:B------:R-:W-:Y:S01]  /*1120*/  BPT.TRAP 0x1 ;  /* 0x000000040000795c */ /* 0x000fe20000300000 */
.L_x_14:
[----:B------:R-:W-:Y:S02]  /*1130*/  IMAD.U32 R3, RZ, RZ, UR39 ;  /* 0x00000027ff037e24 */ /* 0x000fe4000f8e00ff */
[----:B------:R-:W-:-:S03]  /*1140*/  IMAD.U32 R0, RZ, RZ, UR38 ;  /* 0x00000026ff007e24 */ /* 0x000fc6000f8e00ff */
[----:B------:R-:W-:Y:S02]  /*1150*/  LEA R3, R3, UR42, 0x3 ;  /* 0x0000002a03037c11 */ /* 0x000fe4000f8e18ff */
[----:B------:R-:W-:-:S04]  /*1160*/  SHF.L.U32 R0, R0, 0x1f, RZ ;  /* 0x0000001f00007819 */ /* 0x000fc800000006ff */
[----:B------:R2:W3:Y:S01]  /*1170*/  SYNCS.PHASECHK.TRANS64.TRYWAIT P1, [R3+URZ], R0 ;  /* 0x00000000030075a7 */ /* 0x0004e2000802017f */
[----:B------:R-:W-:Y:S05]  /*1180*/  @!P0 BRA `(.L_x_15) ;  /* 0x0000000000048947 */ /* 0x000fea0003800000 */
[----:B------:R-:W-:Y:S01]  /*1190*/  BPT.TRAP 0x1 ;  /* 0x000000040000795c */ /* 0x000fe20000300000 */
.L_x_15:
[----:B---3--:R-:W-:Y:S05]  /*11a0*/  @P1 BRA `(.L_x_16) ;  /* 0x0000000000081947 */ /* 0x008fea0003800000 */
[----:B------:R-:W3:Y:S02]  /*11b0*/  SYNCS.PHASECHK.TRANS64.TRYWAIT P1, [R3+URZ], R0 ;  /* 0x00000000030075a7 */ /* 0x000ee4000802017f */
[----:B---3--:R-:W-:Y:S05]  /*11c0*/  @!P1 BRA `(.L_x_17) ;  /* 0x0000009000249947 */ /* 0x008fea0003800000 */
.L_x_16:
[----:B------:R-:W-:-:S04]  /*11d0*/  UISETP.LT.AND UP0, UPT, UR40, 0x1, UPT ;  /* 0x000000012800788c */ /* 0x000fc8000bf01270 */
[----:B------:R-:W-:-:S04]  /*11e0*/  USEL UR4, UR40, 0x1, UP0 ;  /* 0x0000000128047887 */ /* 0x000fc80008000000 */
[----:B------:R-:W-:-:S06]  /*11f0*/  UIADD3 UR4, UR40, -UR4, URZ ;  /* 0x8000000428047290 */ /* 0x000fcc000fffe03f */
[----:B--23--:R-:W-:Y:S01]  /*1200*/  IMAD.U32 R0, RZ, RZ, UR4 ;  /* 0x00000004ff007e24 */ /* 0x00cfe2000f8e00ff */
[----:B------:R-:W-:Y:S05]  /*1210*/  WARPSYNC.ALL ;  /* 0x0000000000007948 */ /* 0x000fea0003800000 */
[----:B------:R-:W-:Y:S01]  /*1220*/  ISETP.GE.AND P1, PT, R0, 0x1, PT ;  /* 0x000000010000780c */ /* 0x000fe20003f26270 */
[----:B------:R-:W-:Y:S01]  /*1230*/  UIADD3 UR4, UR42, 0x20100, URZ ;  /* 0x000201002a047890 */ /* 0x000fe2000fffe03f */
[----:B------:R-:W-:Y:S01]  /*1240*/  WARPGROUP.ARRIVE ;  /* 0x00000000000079c5 */ /* 0x000fe20000000000 */
[----:B------:R-:W-:Y:S01]  /*1250*/  UMOV UR9, 0x40000040 ;  /* 0x4000004000097882 */ /* 0x000fe20000000000 */
[----:B------:R-:W-:Y:S01]  /*1260*/  UMOV UR11, 0x40000040 ;  /* 0x40000040000b7882 */ /* 0x000fe20000000000 */
[----:B------:R-:W-:-:S02]  /*1270*/  USHF.R.U32.HI UR5, URZ, 0x4, UR4 ;  /* 0x000000043f057899 */ /* 0x000fc40008011604 */
[----:B------:R-:W-:Y:S02]  /*1280*/  ULOP3.LUT UR4, UR41, 0x10000, URZ, 0xfc, !UPT ;  /* 0x0001000029047892 */ /* 0x000fe4000f8efc3f */
[----:B------:R-:W-:Y:S02]  /*1290*/  ULOP3.LUT UR5, UR5, 0x3fff, URZ, 0xc0, !UPT ;  /* 0x00003fff05057892 */ /* 0x000fe4000f8ec03f */
[----:B------:R-:W-:Y:S02]  /*12a0*/  ULEA UR8, UR39, UR4, 0xc ;  /* 0x0000000427087291 */ /* 0x000fe4000f8e603f */
[----:B------:R-:W-:Y:S01]  /*12b0*/  ULOP3.LUT UR5, UR5, 0x10000, URZ, 0xfc, !UPT ;  /* 0x0001000005057892 */ /* 0x000fe2000f8efc3f */
[----:B------:R-:W-:Y:S01]  /*12c0*/  UMOV UR13, UR9 ;  /* 0x00000009000d7c82 */ /* 0x000fe20008000000 */
[----:B------:R-:W-:Y:S02]  /*12d0*/  UMOV UR15, 0x40000040 ;  /* 0x40000040000f7882 */ /* 0x000fe40000000000 */
[----:B------:R-:W-:Y:S01]  /*12e0*/  UIMAD UR6, UR39, 0xa00, UR5 ;  /* 0x00000a00270678a4 */ /* 0x000fe2000f8e0205 */
[----:B------:R-:W-:Y:S01]  /*12f0*/  UMOV UR12, UR8 ;  /* 0x00000008000c7c82 */ /* 0x000fe20008000000 */
[----:B------:R-:W-:-:S02]  /*1300*/  UMOV UR16, UR8 ;  /* 0x0000000800107c82 */ /* 0x000fc40008000000 */
[----:B------:R-:W-:Y:S02]  /*1310*/  UIADD3 UR14, UR6, 0x80, URZ ;  /* 0x00000080060e7890 */ /* 0x000fe4000fffe03f */
[----:B------:R-:W-:Y:S02]  /*1320*/  UIADD3 UR18, UR6, 0x100, URZ ;  /* 0x0000010006127890 */ /* 0x000fe4000fffe03f */
[----:B------:R-:W-:Y:S01]  /*1330*/  UMOV UR10, UR6 ;  /* 0x00000006000a7c82 */ /* 0x000fe20008000000 */
[----:B------:R-:W-:Y:S01]  /*1340*/  UMOV UR17, UR9 ;  /* 0x0000000900117c82 */ /* 0x000fe20008000000 */
[----:B------:R-:W-:Y:S01]  /*1350*/  HGMMA.64x16x16.F32.BF16 R56, gdesc[UR8], RZ, !UPT, gsb0 ;  /* 0x00200000083879f0 */ /* 0x000fe2000c0018ff */
[----:B------:R-:W-:Y:S01]  /*1360*/  UMOV UR19, 0x40000040 ;  /* 0x4000004000137882 */ /* 0x000fe20000000000 */
[----:B------:R-:W-:Y:S02]  /*1370*/  UIADD3 UR7, UR6, 0x180, URZ ;  /* 0x0000018006077890 */ /* 0x000fe4000fffe03f */
[----:B------:R-:W-:Y:S01]  /*1380*/  UIADD3 UR10, UR6, 0x200, URZ ;  /* 0x00000200060a7890 */ /* 0x000fe2000fffe03f */
[----:B------:R-:W-:Y:S01]  /*1390*/  UMOV UR11, 0x40000040 ;  /* 0x40000040000b7882 */ /* 0x000fe20000000000 */
[----:B------:R-:W-:-:S02]  /*13a0*/  WARPGROUP.DEPBAR.LE gsb0, 0x0 ;  /* 0x00008000000079c5 */ /* 0x000fc40000010000 */
[----:B------:R-:W-:-:S06]  /*13b0*/  WARPGROUP.ARRIVE ;  /* 0x00000000000079c5 */ /* 0x000fcc0000000000 */
[----:B------:R-:W-:Y:S01]  /*13c0*/  HGMMA.64x16x16.F32.BF16 R48, gdesc[UR12], RZ, !UPT, gsb0 ;  /* 0x002000000c3079f0 */ /* 0x000fe2000c0018ff */
[----:B------:R-:W-:Y:S01]  /*13d0*/  UMOV UR12, UR8 ;  /* 0x00000008000c7c82 */ /* 0x000fe20008000000 */
[----:B------:R-:W-:Y:S01]  /*13e0*/  UMOV UR13, UR9 ;  /* 0x00000009000d7c82 */ /* 0x000fe20008000000 */
[----:B------:R-:W-:Y:S01]  /*13f0*/  UMOV UR14, UR7 ;  /* 0x00000007000e7c82 */ /* 0x000fe20008000000 */
[----:B------:R-:W-:Y:S01]  /*1400*/  UMOV UR15, 0x40000040 ;  /* 0x40000040000f7882 */ /* 0x000fe20000000000 */
[----:B------:R-:W-:Y:S01]  /*1410*/  UIADD3 UR7, UR6, 0x102, URZ ;  /* 0x0000010206077890 */ /* 0x000fe2000fffe03f */
[----:B------:R-:W-:Y:S02]  /*1420*/  WARPGROUP.DEPBAR.LE gsb0, 0x0 ;  /* 0x00008000000079c5 */ /* 0x000fe40000010000 */
[----:B------:R-:W-:-:S06]  /*1430*/  WARPGROUP.ARRIVE ;  /* 0x00000000000079c5 */ /* 0x000fcc0000000000 */
[----:B------:R-:W-:Y:S01]  /*1440*/  HGMMA.64x16x16.F32.BF16 R40, gdesc[UR16], RZ, !UPT, gsb0 ;  /* 0x00200000102879f0 */ /* 0x000fe2000c0018ff */
[----:B------:R-:W-:Y:S01]  /*1450*/  UIADD3 UR18, UR6, 0x82, URZ ;  /* 0x0000008206127890 */ /* 0x000fe2000fffe03f */
[----:B------:R-:W-:Y:S01]  /*1460*/  UMOV UR19, 0x40000040 ;  /* 0x4000004000137882 */ /* 0x000fe20000000000 */
[----:B------:R-:W-:Y:S02]  /*1470*/  WARPGROUP.DEPBAR.LE gsb0, 0x0 ;  /* 0x00008000000079c5 */ /* 0x000fe40000010000 */
[----:B------:R-:W-:-:S06]  /*1480*/  WARPGROUP.ARRIVE ;  /* 0x00000000000079c5 */ /* 0x000fcc0000000000 */
[----:B------:R-:W-:Y:S01]  /*1490*/  HGMMA.64x16x16.F32.BF16 R32, gdesc[UR12], RZ, !UPT, gsb0 ;  /* 0x002000000c2079f0 */ /* 0x000fe2000c0018ff */
[----:B------:R-:W-:Y:S01]  /*14a0*/  UMOV UR12, UR8 ;  /* 0x00000008000c7c82 */ /* 0x000fe20008000000 */
[----:B------:R-:W-:Y:S01]  /*14b0*/  UMOV UR13, UR9 ;  /* 0x00000009000d7c82 */ /* 0x000fe20008000000 */
[----:B------:R-:W-:Y:S01]  /*14c0*/  UMOV UR14, UR10 ;  /* 0x0000000a000e7c82 */ /* 0x000fe20008000000 */
[----:B------:R-:W-:Y:S01]  /*14d0*/  UMOV UR15, 0x40000040 ;  /* 0x40000040000f7882 */ /* 0x000fe20000000000 */
[----:B------:R-:W-:Y:S02]  /*14e0*/  UIADD3 UR9, UR6, 0x182, URZ ;  /* 0x0000018206097890 */ /* 0x000fe4000fffe03f */
[----:B------:R-:W-:Y:S01]  /*14f0*/  UIADD3 UR10, UR6, 0x202, URZ ;  /* 0x00000202060a7890 */ /* 0x000fe2000fffe03f */
[----:B------:R-:W-:Y:S02]  /*1500*/  WARPGROUP.DEPBAR.LE gsb0, 0x0 ;  /* 0x00008000000079c5 */ /* 0x000fe40000010000 */
[----:B------:R-:W-:-:S06]  /*1510*/  WARPGROUP.ARRIVE ;  /* 0x00000000000079c5 */ /* 0x000fcc0000000000 */
[----:B------:R-:W-:Y:S01]  /*1520*/  HGMMA.64x16x16.F32.BF16 R24, gdesc[UR12], RZ, !UPT, gsb0 ;  /* 0x002000000c1879f0 */ /* 0x000fe2000c0018ff */
[----:B------:R-:W-:Y:S02]  /*1530*/  UIADD3 UR12, UR8, 0x2, URZ ;  /* 0x00000002080c7890 */ /* 0x000fe4000fffe03f */
[----:B------:R-:W-:Y:S01]  /*1540*/  UIADD3 UR14, UR6, 0x2, URZ ;  /* 0x00000002060e7890 */ /* 0x000fe2000fffe03f */
[----:B------:R-:W-:Y:S01]  /*1550*/  UMOV UR13, 0x40000040 ;  /* 0x40000040000d7882 */ /* 0x000fe20000000000 */
[----:B------:R-:W-:Y:S01]  /*1560*/  UMOV UR15, 0x40000040 ;  /* 0x40000040000f7882 */ /* 0x000fe20000000000 */
[----:B------:R-:W-:Y:S02]  /*1570*/  UMOV UR17, UR13 ;  /* 0x0000000d00117c82 */ /* 0x000fe40008000000 */
[----:B------:R-:W-:Y:S01]  /*1580*/  UMOV UR16, UR12 ;  /* 0x0000000c00107c82 */ /* 0x000fe20008000000 */
[----:B------:R-:W-:Y:S02]  /*1590*/  WARPGROUP.DEPBAR.LE gsb0, 0x0 ;  /* 0x00008000000079c5 */ /* 0x000fe40000010000 */
[----:B------:R-:W-:-:S06]  /*15a0*/  WARPGROUP.ARRIVE ;  /* 0x00000000000079c5 */ /* 0x000fcc0000000000 */
[----:B------:R-:W-:Y:S01]  /*15b0*/  HGMMA.64x16x16.F32.BF16 R56, gdesc[UR12], R56, gsb0 ;  /* 0x002000000c3879f0 */ /* 0x000fe20008001838 */
[----:B------:R-:W-:Y:S01]  /*15c0*/  UMOV UR14, UR7 ;  /* 0x00000007000e7c82 */ /* 0x000fe20008000000 */
[----:B------:R-:W-:Y:S01]  /*15d0*/  UMOV UR15, 0x40000040 ;  /* 0x40000040000f7882 */ /* 0x000fe20000000000 */
[----:B------:R-:W-:Y:S01]  /*15e0*/  UIADD3 UR7, UR6, 0x104, URZ ;  /* 0x0000010406077890 */ /* 0x000fe2000fffe03f */
[----:B------:R-:W-:Y:S02]  /*15f0*/  WARPGROUP.DEPBAR.LE gsb0, 0x0 ;  /* 0x00008000000079c5 */ /* 0x000fe40000010000 */
[----:B------:R-:W-:-:S06]  /*1600*/  WARPGROUP.ARRIVE ;  /* 0x00000000000079c5 */ /* 0x000fcc0000000000 */
[----:B------:R-:W-:Y:S01]  /*1610*/  HGMMA.64x16x16.F32.BF16 R48, gdesc[UR16], R48, gsb0 ;  /* 0x00200000103079f0 */ /* 0x000fe20008001830 */
[----:B------:R-:W-:Y:S01]  /*1620*/  UIADD3 UR18, UR6, 0x84, URZ ;  /* 0x0000008406127890 */ /* 0x000fe2000fffe03f */
[----:B------:R-:W-:Y:S01]  /*1630*/  UMOV UR19, 0x40000040 ;  /* 0x4000004000137882 */ /* 0x000fe20000000000 */
        /* <DEDUP_REMOVED lines=405> */
[----:B------:R-:W-:Y:S01]  /*2f90*/  UIADD3 UR8, UR8, 0xc06, URZ ;  /* 0x00000c0608087890 */ /* 0x000fe2000fffe03f */
[----:B------:R-:W-:-:S02]  /*2fa0*/  WARPGROUP.DEPBAR.LE gsb0, 0x0 ;  /* 0x00008000000079c5 */ /* 0x000fc40000010000 */
        /* <DEDUP_REMOVED lines=9> */
[----:B------:R-:W-:Y:S02]  /*3040*/  WARPGROUP.DEPBAR.LE gsb0, 0x0 ;  /* 0x00008000000079c5 */ /* 0x000fe40000010000 */
[----:B------:R-:W-:-:S06]  /*3050*/  WARPGROUP.ARRIVE ;  /* 0x00000000000079c5 */ /* 0x000fcc0000000000 */
[----:B------:R-:W-:Y:S01]  /*3060*/  HGMMA.64x16x16.F32.BF16 R40, gdesc[UR12], R40, gsb0 ;  /* 0x002000000c2879f0 */ /* 0x000fe20008001828 */
[----:B------:R-:W-:Y:S01]  /*3070*/  UMOV UR14, UR9 ;  /* 0x00000009000e7c82 */ /* 0x000fe20008000000 */
[----:B------:R-:W-:Y:S01]  /*3080*/  UMOV UR15, 0x40000040 ;  /* 0x40000040000f7882 */ /* 0x000fe20000000000 */
        /* <DEDUP_REMOVED lines=11> */
[----:B------:R-:W-:Y:S01]  /*3140*/  UMOV UR12, UR8 ;  /* 0x00000008000c7c82 */ /* 0x000fe20008000000 */
        /* <DEDUP_REMOVED lines=8> */
[----:B------:R-:W-:Y:S02]  /*31d0*/  WARPGROUP.DEPBAR.LE gsb0, 0x0 ;  /* 0x00008000000079c5 */ /* 0x000fe40000010000 */
[----:B------:R-:W-:-:S06]  /*31e0*/  WARPGROUP.ARRIVE ;  /* 0x00000000000079c5 */ /* 0x000fcc0000000000 */
[----:B------:R-:W-:Y:S01]  /*31f0*/  HGMMA.64x16x16.F32.BF16 R48, gdesc[UR8], R48, gsb0 ;  /* 0x00200000083079f0 */ /* 0x000fe20008001830 */
[----:B------:R-:W-:Y:S01]  /*3200*/  UMOV UR10, UR16 ;  /* 0x00000010000a7c82 */ /* 0x000fe20008000000 */
[----:B------:R-:W-:Y:S01]  /*3210*/  UMOV UR11, 0x40000040 ;  /* 0x40000040000b7882 */ /* 0x000fe20000000000 */
[----:B------:R-:W-:Y:S02]  /*3220*/  WARPGROUP.DEPBAR.LE gsb0, 0x0 ;  /* 0x00008000000079c5 */ /* 0x000fe40000010000 */
[----:B------:R-:W-:-:S06]  /*3230*/  WARPGROUP.ARRIVE ;  /* 0x00000000000079c5 */ /* 0x000fcc0000000000 */
[----:B------:R-:W-:Y:S03]  /*3240*/  HGMMA.64x16x16.F32.BF16 R40, gdesc[UR12], R40, gsb0 ;  /* 0x002000000c2879f0 */ /* 0x000fe60008001828 */
        /* <DEDUP_REMOVED lines=9> */
[----:B------:R-:W-:Y:S05]  /*32e0*/  @!P1 BRA `(.L_x_18) ;  /* 0x0000002000809947 */ /* 0x000fea0003800000 */
[----:B------:R-:W-:-:S04]  /*32f0*/  UIADD3 UR6, UR39, 0x1, URZ ;  /* 0x0000000127067890 */ /* 0x000fc8000fffe03f */
[----:B------:R-:W-:-:S04]  /*3300*/  UISETP.NE.AND UP0, UPT, UR6, 0x2, UPT ;  /* 0x000000020600788c */ /* 0x000fc8000bf05270 */
[----:B------:R-:W-:Y:S02]  /*3310*/  USEL UR7, URZ, 0x1, UP0 ;  /* 0x000000013f077887 */ /* 0x000fe40008000000 */
[----:B------:R-:W-:Y:S02]  /*3320*/  USEL UR6, UR6, URZ, UP0 ;  /* 0x0000003f06067287 */ /* 0x000fe40008000000 */
[----:B------:R-:W-:-:S06]  /*3330*/  ULOP3.LUT UR7, UR38, UR7, URZ, 0x3c, !UPT ;  /* 0x0000000726077292 */ /* 0x000fcc000f8e3c3f */
[----:B01----:R-:W-:Y:S01]  /*3340*/  IMAD.U32 R5, RZ, RZ, UR7 ;  /* 0x00000007ff057e24 */ /* 0x003fe2000f8e00ff */
[----:B------:R-:W-:-:S06]  /*3350*/  UMOV UR7, UR39 ;  /* 0x0000002700077c82 */ /* 0x000fcc0008000000 */
.L_x_25:
[----:B01----:R-:W-:Y:S05]  /*3360*/  @!P0 BRA `(.L_x_19) ;  /* 0x0000000000048947 */ /* 0x003fea0003800000 */
[----:B------:R-:W-:Y:S01]  /*3370*/  BPT.TRAP 0x1 ;  /* 0x000000040000795c */ /* 0x000fe20000300000 */
.L_x_19:
[----:B------:R-:W0:Y:S01]  /*3380*/  S2UR UR9, SR_CgaCtaId ;  /* 0x00000000000979c3 */ /* 0x000e220000008800 */
[----:B------:R-:W-:Y:S01]  /*3390*/  UMOV UR8, 0x400 ;  /* 0x0000040000087882 */ /* 0x000fe20000000000 */
[----:B------:R-:W-:Y:S01]  /*33a0*/  SHF.L.U32 R3, R5, 0x1f, RZ ;  /* 0x0000001f05037819 */ /* 0x000fe200000006ff */
[----:B0-----:R-:W-:-:S04]  /*33b0*/  ULEA UR8, UR9, UR8, 0x18 ;  /* 0x0000000809087291 */ /* 0x001fc8000f8ec03f */
[----:B------:R-:W-:-:S09]  /*33c0*/  ULEA UR9, UR6, UR8, 0x3 ;  /* 0x0000000806097291 */ /* 0x000fd2000f8e183f */
[----:B------:R0:W1:Y:S01]  /*33d0*/  SYNCS.PHASECHK.TRANS64.TRYWAIT P1, [UR9], R3 ;  /* 0x00000003ff0075a7 */ /* 0x0000620008020149 */
[----:B------:R-:W-:Y:S05]  /*33e0*/  @!P0 BRA `(.L_x_20) ;  /* 0x0000000000048947 */ /* 0x000fea0003800000 */
[----:B------:R-:W-:Y:S01]  /*33f0*/  BPT.TRAP 0x1 ;  /* 0x000000040000795c */ /* 0x000fe20000300000 */
.L_x_20:
[----:B-1----:R-:W-:Y:S05]  /*3400*/  @P1 BRA `(.L_x_21) ;  /* 0x0000000000081947 */ /* 0x002fea0003800000 */
[----:B------:R-:W1:Y:S02]  /*3410*/  SYNCS.PHASECHK.TRANS64.TRYWAIT P1, [UR9], R3 ;  /* 0x00000003ff0075a7 */ /* 0x000e640008020149 */
[----:B-1----:R-:W-:Y:S05]  /*3420*/  @!P1 BRA `(.L_x_22) ;  /* 0x0000006c00a09947 */ /* 0x002fea0003800000 */
.L_x_21:
[----:B------:R-:W-:Y:S01]  /*3430*/  ULEA UR12, UR6, UR4, 0xc ;  /* 0x00000004060c7291 */ /* 0x000fe2000f8e603f */
[----:B------:R-:W-:Y:S01]  /*3440*/  WARPGROUP.ARRIVE ;  /* 0x00000000000079c5 */ /* 0x000fe20000000000 */
[----:B------:R-:W-:Y:S01]  /*3450*/  UIMAD UR10, UR6, 0xa00, UR5 ;  /* 0x00000a00060a78a4 */ /* 0x000fe2000f8e0205 */
[----:B------:R-:W-:Y:S01]  /*3460*/  UMOV UR13, 0x40000040 ;  /* 0x40000040000d7882 */ /* 0x000fe20000000000 */
[----:B------:R-:W-:Y:S02]  /*3470*/  UMOV UR15, 0x40000040 ;  /* 0x40000040000f7882 */ /* 0x000fe40000000000 */
[----:B------:R-:W-:Y:S01]  /*3480*/  UIADD3 UR18, UR10, 0x80, URZ ;  /* 0x000000800a127890 */ /* 0x000fe2000fffe03f */
[----:B------:R-:W-:Y:S02]  /*3490*/  UMOV UR16, UR12 ;  /* 0x0000000c00107c82 */ /* 0x000fe40008000000 */
[----:B------:R-:W-:Y:S01]  /*34a0*/  UMOV UR14, UR10 ;  /* 0x0000000a000e7c82 */ /* 0x000fe20008000000 */
[----:B------:R-:W-:Y:S01]  /*34b0*/  UMOV UR17, UR13 ;  /* 0x0000000d00117c82 */ /* 0x000fe20008000000 */
[----:B------:R-:W-:Y:S01]  /*34c0*/  HGMMA.64x16x16.F32.BF16 R56, gdesc[UR12], R56, gsb0 ;  /* 0x002000000c3879f0 */ /* 0x000fe20008001838 */
[----:B------:R-:W-:Y:S01]  /*34d0*/  UMOV UR19, 0x40000040 ;  /* 0x4000004000137882 */ /* 0x000fe20000000000 */
[----:B------:R-:W-:-:S02]  /*34e0*/  UIADD3 UR9, UR10, 0x100, URZ ;  /* 0x000001000a097890 */ /* 0x000fc4000fffe03f */
[----:B------:R-:W-:Y:S02]  /*34f0*/  UIADD3 UR11, UR10, 0x180, URZ ;  /* 0x000001800a0b7890 */ /* 0x000fe4000fffe03f */
[----:B------:R-:W-:Y:S01]  /*3500*/  UIADD3 UR14, UR10, 0x200, URZ ;  /* 0x000002000a0e7890 */ /* 0x000fe2000fffe03f */
[----:B------:R-:W-:Y:S01]  /*3510*/  UMOV UR15, 0x40000040 ;  /* 0x40000040000f7882 */ /* 0x000fe20000000000 */
[----:B------:R-:W-:Y:S02]  /*3520*/  WARPGROUP.DEPBAR.LE gsb0, 0x0 ;  /* 0x00008000000079c5 */ /* 0x000fe40000010000 */
[----:B------:R-:W-:-:S06]  /*3530*/  WARPGROUP.ARRIVE ;  /* 0x00000000000079c5 */ /* 0x000fcc0000000000 */
[----:B------:R-:W-:Y:S01]  /*3540*/  HGMMA.64x16x16.F32.BF16 R48, gdesc[UR16], R48, gsb0 ;  /* 0x00200000103079f0 */ /* 0x000fe20008001830 */
[----:B------:R-:W-:Y:S01]  /*3550*/  UMOV UR16, UR12 ;  /* 0x0000000c00107c82 */ /* 0x000fe20008000000 */
        /* <DEDUP_REMOVED lines=486> */
[----:B------:R-:W-:Y:S01]  /*53c0*/  BPT.TRAP 0x1 ;  /* 0x000000040000795c */ /* 0x000fe20000300000 */
.L_x_23:
[----:B------:R-:W-:Y:S01]  /*53d0*/  ULEA UR8, UR7, UR8, 0x3 ;  /* 0x0000000807087291 */ /* 0x000fe2000f8e183f */
[----:B------:R-:W-:-:S03]  /*53e0*/  ISETP.GT.U32.AND P1, PT, R19, 0x1, PT ;  /* 0x000000011300780c */ /* 0x000fc60003f24070 */
[----:B------:R-:W-:-:S04]  /*53f0*/  UIADD3 UR8, UR8, 0x10, URZ ;  /* 0x0000001008087890 */ /* 0x000fc8000fffe03f */
[----:B------:R-:W-:-:S09]  /*5400*/  UPRMT UR8, URZ, 0x654, UR8 ;  /* 0x000006543f087896 */ /* 0x000fd20008000008 */
[----:B------:R-:W-:Y:S01]  /*5410*/  SYNCS.ARRIVE.TRANS64.RED.A1T0 RZ, [UR8], RZ ;  /* 0x000000ffffff79a7 */ /* 0x000fe20008100408 */
[----:B------:R-:W-:Y:S05]  /*5420*/  @P1 BRA `(.L_x_24) ;  /* 0x0000000000041947 */ /* 0x000fea0003800000 */
[----:B------:R-:W-:Y:S01]  /*5430*/  BPT.TRAP 0x1 ;  /* 0x000000040000795c */ /* 0x000fe20000300000 */
.L_x_24:
[----:B------:R-:W-:Y:S01]  /*5440*/  UIADD3 UR6, UR6, 0x1, URZ ;  /* 0x0000000106067890 */ /* 0x000fe2000fffe03f */
[C---:B------:R-:W-:Y:S01]  /*5450*/  ISETP.GT.AND P1, PT, R0.reuse, 0x1, PT ;  /* 0x000000010000780c */ /* 0x040fe20003f24270 */
[----:B------:R-:W-:Y:S01]  /*5460*/  UIADD3 UR7, UR7, 0x1, URZ ;  /* 0x0000000107077890 */ /* 0x000fe2000fffe03f */
[----:B------:R-:W-:Y:S01]  /*5470*/  VIADD R0, R0, 0xffffffff ;  /* 0xffffffff00007836 */ /* 0x000fe20000000000 */
[----:B------:R-:W-:Y:S02]  /*5480*/  UISETP.NE.AND UP0, UPT, UR6, 0x2, UPT ;  /* 0x000000020600788c */ /* 0x000fe4000bf05270 */
[----:B------:R-:W-:Y:S02]  /*5490*/  UISETP.NE.AND UP1, UPT, UR7, 0x2, UPT ;  /* 0x000000020700788c */ /* 0x000fe4000bf25270 */
[----:B------:R-:W-:Y:S02]  /*54a0*/  USEL UR8, URZ, 0x1, UP0 ;  /* 0x000000013f087887 */ /* 0x000fe40008000000 */
[----:B------:R-:W-:-:S02]  /*54b0*/  USEL UR6, UR6, URZ, UP0 ;  /* 0x0000003f06067287 */ /* 0x000fc40008000000 */
[----:B------:R-:W-:Y:S02]  /*54c0*/  USEL UR7, UR7, URZ, UP1 ;  /* 0x0000003f07077287 */ /* 0x000fe40008800000 */
[----:B------:R-:W-:Y:S01]  /*54d0*/  LOP3.LUT R5, R5, UR8, RZ, 0x3c, !PT ;  /* 0x0000000805057c12 */ /* 0x000fe2000f8e3cff */
[----:B------:R-:W-:Y:S09]  /*54e0*/  @P1 BRA `(.L_x_25) ;  /* 0xffffffdc009c1947 */ /* 0x000ff2000383ffff */
.L_x_18:
[----:B------:R-:W2:Y:S02]  /*54f0*/  LDC R0, c[0x0][0x28c] ;  /* 0x0000a300ff007b82 */ /* 0x000ea40000000800 */
[----:B--2---:R-:W-:-:S13]  /*5500*/  ISETP.GE.AND P1, PT, R0, 0x1, PT ;  /* 0x000000010000780c */ /* 0x004fda0003f26270 */
[----:B------:R-:W-:Y:S05]  /*5510*/  @!P1 BRA `(.L_x_26) ;  /* 0x0000000000409947 */ /* 0x000fea0003800000 */
[----:B------:R-:W-:Y:S05]  /*5520*/  @!P0 BRA `(.L_x_27) ;  /* 0x0000000000048947 */ /* 0x000fea0003800000 */
[----:B------:R-:W-:Y:S01]  /*5530*/  BPT.TRAP 0x1 ;  /* 0x000000040000795c */ /* 0x000fe20000300000 */
.L_x_27:
[----:B------:R-:W2:Y:S01]  /*5540*/  S2UR UR6, SR_CgaCtaId ;  /* 0x00000000000679c3 */ /* 0x000ea20000008800 */
[----:B------:R-:W-:Y:S01]  /*5550*/  UISETP.LT.AND UP0, UPT, UR40, 0x1, UPT ;  /* 0x000000012800788c */ /* 0x000fe2000bf01270 */
[----:B------:R-:W-:Y:S01]  /*5560*/  ISETP.GT.U32.AND P0, PT, R19, 0x1, PT ;  /* 0x000000011300780c */ /* 0x000fe20003f04070 */
[----:B------:R-:W-:Y:S02]  /*5570*/  UMOV UR5, 0x400 ;  /* 0x0000040000057882 */ /* 0x000fe40000000000 */
[----:B------:R-:W-:-:S04]  /*5580*/  USEL UR4, UR40, 0x1, UP0 ;  /* 0x0000000128047887 */ /* 0x000fc80008000000 */
[----:B------:R-:W-:-:S04]  /*5590*/  UIADD3 UR4, UR39, UR40, -UR4 ;  /* 0x0000002827047290 */ /* 0x000fc8000fffe804 */
[----:B------:R-:W-:-:S04]  /*55a0*/  USHF.L.U32 UR4, UR4, 0x3, URZ ;  /* 0x0000000304047899 */ /* 0x000fc8000800063f */
[----:B------:R-:W-:Y:S02]  /*55b0*/  ULOP3.LUT UR4, UR4, 0x8, URZ, 0xc0, !UPT ;  /* 0x0000000804047892 */ /* 0x000fe4000f8ec03f */
[----:B--2---:R-:W-:-:S04]  /*55c0*/  ULEA UR5, UR6, UR5, 0x18 ;  /* 0x0000000506057291 */ /* 0x004fc8000f8ec03f */
[----:B------:R-:W-:-:S04]  /*55d0*/  UIADD3 UR4, UR5, 0x10, UR4 ;  /* 0x0000001005047890 */ /* 0x000fc8000fffe004 */
[----:B------:R-:W-:-:S09]  /*55e0*/  UPRMT UR4, URZ, 0x654, UR4 ;  /* 0x000006543f047896 */ /* 0x000fd20008000004 */
[----:B------:R-:W-:Y:S01]  /*55f0*/  SYNCS.ARRIVE.TRANS64.RED.A1T0 RZ, [UR4], RZ ;  /* 0x000000ffffff79a7 */ /* 0x000fe20008100404 */
[----:B------:R-:W-:Y:S05]  /*5600*/  @P0 BRA `(.L_x_26) ;  /* 0x0000000000040947 */ /* 0x000fea0003800000 */
[----:B------:R-:W-:Y:S01]  /*5610*/  BPT.TRAP 0x1 ;  /* 0x000000040000795c */ /* 0x000fe20000300000 */
.L_x_26:
[----:B------:R-:W2:Y:S01]  /*5620*/  LDC R6, c[0x0][0x288] ;  /* 0x0000a200ff067b82 */ /* 0x000ea20000000800 */
[----:B------:R-:W-:Y:S01]  /*5630*/  UIADD3 UR39, UR40, UR39, URZ ;  /* 0x0000002728277290 */ /* 0x000fe2000fffe03f */
[C---:B01----:R-:W-:Y:S01]  /*5640*/  LOP3.LUT R5, R18.reuse, 0x3, RZ, 0xc0, !PT ;  /* 0x0000000312057812 */ /* 0x043fe200078ec0ff */
[----:B------:R-:W-:Y:S01]  /*5650*/  IMAD R67, R67, 0x50, RZ ;  /* 0x0000005043437824 */ /* 0x000fe200078e02ff */
[----:B------:R-:W-:Y:S01]  /*5660*/  SHF.R.U32.HI R3, RZ, 0x2, R18 ;  /* 0x00000002ff037819 */ /* 0x000fe20000011612 */
[----:B------:R-:W-:Y:S01]  /*5670*/  USHF.R.U32.HI UR4, URZ, 0x1, UR39 ;  /* 0x000000013f047899 */ /* 0x000fe20008011627 */
[C---:B------:R-:W-:Y:S01]  /*5680*/  LOP3.LUT R4, R18.reuse, 0x60, RZ, 0xc0, !PT ;  /* 0x0000006012047812 */ /* 0x040fe200078ec0ff */
[----:B------:R-:W-:Y:S01]  /*5690*/  IMAD.SHL.U32 R10, R18, 0x2, RZ ;  /* 0x00000002120a7824 */ /* 0x000fe200078e00ff */
[----:B------:R-:W-:Y:S01]  /*56a0*/  LOP3.LUT R0, R22, 0x1, RZ, 0xc0, !PT ;  /* 0x0000000116007812 */ /* 0x000fe200078ec0ff */
[----:B------:R-:W-:Y:S01]  /*56b0*/  ULOP3.LUT UR4, UR4, 0x1, URZ, 0xc0, !UPT ;  /* 0x0000000104047892 */ /* 0x000fe2000f8ec03f */
[----:B------:R-:W-:Y:S01]  /*56c0*/  LOP3.LUT R3, R3, 0x7, RZ, 0xc0, !PT ;  /* 0x0000000703037812 */ /* 0x000fe200078ec0ff */
[----:B------:R-:W-:Y:S01]  /*56d0*/  ULDC UR8, c[0x0][0x284] ;  /* 0x0000a10000087ab9 */ /* 0x000fe20000000800 */
[----:B------:R-:W-:Y:S01]  /*56e0*/  SHF.R.U32.HI R4, RZ, 0x1, R4 ;  /* 0x00000001ff047819 */ /* 0x000fe20000011604 */
[----:B------:R-:W-:Y:S01]  /*56f0*/  IMAD.SHL.U32 R8, R0, 0x40, RZ ;  /* 0x0000004000087824 */ /* 0x000fe200078e00ff */
[----:B------:R-:W-:Y:S01]  /*5700*/  UISETP.GT.U32.AND UP1, UPT, UR39, 0x1, UPT ;  /* 0x000000012700788c */ /* 0x000fe2000bf24070 */
[----:B------:R-:W-:Y:S01]  /*5710*/  SHF.R.S32.HI R15, RZ, 0x1f, R65 ;  /* 0x0000001fff0f7819 */ /* 0x000fe20000011441 */
[----:B------:R-:W-:Y:S01]  /*5720*/  UISETP.NE.U32.AND UP0, UPT, UR4, 0x1, UPT ;  /* 0x000000010400788c */ /* 0x000fe2000bf05070 */
[--C-:B------:R-:W-:Y:S01]  /*5730*/  IADD3 R7, RZ, -R4, -R3.reuse ;  /* 0x80000004ff077210 */ /* 0x100fe20007ffe803 */
[----:B------:R-:W-:Y:S01]  /*5740*/  ULDC.64 UR6, c[0x0][0x5d0] ;  /* 0x0001740000067ab9 */ /* 0x000fe20000000a00 */
[----:B------:R-:W-:Y:S01]  /*5750*/  LOP3.LUT R10, R67, 0x6, R10, 0xf8, !PT ;  /* 0x00000006430a7812 */ /* 0x000fe200078ef80a */
[----:B------:R-:W-:Y:S01]  /*5760*/  UISETP.LT.U32.AND UP1, UPT, UR40, 0x2, UP1 ;  /* 0x000000022800788c */ /* 0x000fe20008f21070 */
[----:B------:R-:W-:Y:S01]  /*5770*/  LOP3.LUT R3, R8, 0x40, R3, 0xe2, !PT ;  /* 0x0000004008037812 */ /* 0x000fe200078ee203 */
[----:B------:R-:W-:Y:S01]  /*5780*/  UISETP.GT.U32.AND UP0, UPT, UR40, 0x1, !UP0 ;  /* 0x000000012800788c */ /* 0x000fe2000c704070 */
[----:B------:R-:W-:Y:S01]  /*5790*/  SHF.R.S32.HI R11, RZ, 0x1f, R10 ;  /* 0x0000001fff0b7819 */ /* 0x000fe2000001140a */
[----:B--2---:R-:W-:Y:S01]  /*57a0*/  IMAD R12, R5, -0x2, R6 ;  /* 0xfffffffe050c7824 */ /* 0x004fe200078e0206 */
[----:B------:R-:W-:Y:S01]  /*57b0*/  ISETP.GE.AND P0, PT, R67, R6, PT ;  /* 0x000000064300720c */ /* 0x000fe20003f06270 */
[C---:B------:R-:W-:Y:S01]  /*57c0*/  IMAD.SHL.U32 R5, R66.reuse, 0x80, RZ ;  /* 0x0000008042057824 */ /* 0x040fe200078e00ff */
[----:B------:R-:W-:Y:S01]  /*57d0*/  USEL UR5, URZ, 0x1, !UP1 ;  /* 0x000000013f057887 */ /* 0x000fe2000c800000 */
[----:B------:R-:W-:Y:S01]  /*57e0*/  IMAD R6, R15, UR6, RZ ;  /* 0x000000060f067c24 */ /* 0x000fe2000f8e02ff */
[----:B------:R-:W-:Y:S01]  /*57f0*/  USEL UR4, URZ, 0x1, !UP0 ;  /* 0x000000013f047887 */ /* 0x000fe2000c000000 */
[----:B------:R-:W-:Y:S01]  /*5800*/  IMAD.WIDE R8, R66, 0x80, RZ ;  /* 0x0000008042087825 */ /* 0x000fe200078e02ff */
[----:B------:R-:W-:Y:S01]  /*5810*/  ISETP.GE.OR P0, PT, R5, UR8, P0 ;  /* 0x0000000805007c0c */ /* 0x000fe20008706670 */
[----:B------:R-:W-:-:S02]  /*5820*/  ULOP3.LUT UR39, UR39, 0x1, URZ, 0xc0, !UPT ;  /* 0x0000000127277892 */ /* 0x000fc4000f8ec03f */
[----:B------:R-:W-:Y:S01]  /*5830*/  IMAD R0, R0, -0x40, R7 ;  /* 0xffffffc000007824 */ /* 0x000fe200078e0207 */
[----:B------:R-:W-:Y:S01]  /*5840*/  LOP3.LUT R81, R8, R3, R4, 0xfe, !PT ;  /* 0x0000000308517212 */ /* 0x000fe200078efe04 */
[C---:B------:R-:W-:Y:S01]  /*5850*/  IMAD R13, R65.reuse, UR7, R6 ;  /* 0x00000007410d7c24 */ /* 0x040fe2000f8e0206 */
[----:B------:R-:W-:Y:S01]  /*5860*/  ULOP3.LUT UR38, UR4, UR38, UR5, 0x96, !UPT ;  /* 0x0000002604267292 */ /* 0x000fe2000f8e9605 */
[----:B------:R-:W-:Y:S01]  /*5870*/  IMAD.WIDE.U32 R6, R65, UR6, R10 ;  /* 0x0000000641067c25 */ /* 0x000fe2000f8e000a */
[----:B------:R-:W-:-:S03]  /*5880*/  IADD3 R3, -R5, UR8, R0 ;  /* 0x0000000805037c10 */ /* 0x000fc6000fffe100 */
[----:B------:R-:W-:Y:S02]  /*5890*/  IMAD.IADD R7, R7, 0x1, R13 ;  /* 0x0000000107077824 */ /* 0x000fe400078e020d */
[----:B------:R-:W-:Y:S02]  /*58a0*/  IMAD.IADD R4, R12, 0x1, -R67 ;  /* 0x000000010c047824 */ /* 0x000fe400078e0a43 */
[----:B------:R-:W-:Y:S01]  /*58b0*/  IMAD.MOV.U32 R0, RZ, RZ, -0x1 ;  /* 0xffffffffff007424 */ /* 0x000fe200078e00ff */
[----:B------:R-:W-:Y:S06]  /*58c0*/  @P0 BRA `(.L_x_28) ;  /* 0x0000002800e80947 */ /* 0x000fec0003800000 */
[----:B------:R-:W0:Y:S01]  /*58d0*/  LDC.64 R12, c[0x0][0x5c8] ;  /* 0x00017200ff0c7b82 */ /* 0x000e220000000a00 */
[----:B-----5:R-:W-:Y:S01]  /*58e0*/  FSETP.NEU.AND P0, PT, R64, RZ, PT ;  /* 0x000000ff4000720b */ /* 0x020fe20003f0d000 */
[----:B------:R-:W-:Y:S01]  /*58f0*/  BSSY B0, `(.L_x_28) ;  /* 0x00002b7000007945 */ /* 0x000fe20003800000 */
[----:B------:R-:W-:-:S04]  /*5900*/  ISETP.GT.AND P1, PT, R4, RZ, PT ;  /* 0x000000ff0400720c */ /* 0x000fc80003f24270 */
[----:B------:R-:W-:Y:S01]  /*5910*/  ISETP.GT.AND P2, PT, R3, RZ, P1 ;  /* 0x000000ff0300720c */ /* 0x000fe20000f44270 */
[-C--:B0-----:R-:W-:Y:S02]  /*5920*/  IMAD R14, R9, R12.reuse, RZ ;  /* 0x0000000c090e7224 */ /* 0x081fe400078e02ff */
[----:B------:R-:W-:-:S04]  /*5930*/  IMAD.WIDE.U32 R68, R81, R12, R6 ;  /* 0x0000000c51447225 */ /* 0x000fc800078e0006 */
[----:B------:R-:W-:-:S04]  /*5940*/  IMAD R5, R81, R13, R14 ;  /* 0x0000000d51057224 */ /* 0x000fc800078e020e */
[----:B------:R-:W-:Y:S01]  /*5950*/  IMAD.IADD R83, R69, 0x1, R5 ;  /* 0x0000000145537824 */ /* 0x000fe200078e0205 */
[----:B------:R-:W-:Y:S06]  /*5960*/  @!P0 BRA `(.L_x_29) ;  /* 0x0000001c00348947 */ /* 0x000fec0003800000 */
[----:B------:R-:W0:Y:S01]  /*5970*/  LDC.64 R74, c[0x0][0x5b8] ;  /* 0x00016e00ff4a7b82 */ /* 0x000e220000000a00 */
[----:B------:R-:W-:-:S07]  /*5980*/  ULDC.64 UR4, c[0x0][0x5c0] ;  /* 0x0001700000047ab9 */ /* 0x000fce0000000a00 */
[----:B------:R-:W1:Y:S08]  /*5990*/  LDC.64 R76, c[0x0][0x5b0] ;  /* 0x00016c00ff4c7b82 */ /* 0x000e700000000a00 */
[----:B------:R-:W2:Y:S01]  /*59a0*/  LDC.64 R78, c[0x0][0x5a8] ;  /* 0x00016a00ff4e7b82 */ /* 0x000ea20000000a00 */
[-C--:B0-----:R-:W-:Y:S02]  /*59b0*/  IMAD R6, R15, R74.reuse, RZ ;  /* 0x0000004a0f067224 */ /* 0x081fe400078e02ff */
[----:B------:R-:W-:-:S04]  /*59c0*/  IMAD.WIDE.U32 R70, R65, R74, R10 ;  /* 0x0000004a41467225 */ /* 0x000fc800078e000a */
[----:B------:R-:W-:Y:S02]  /*59d0*/  IMAD R69, R65, R75, R6 ;  /* 0x0000004b41457224 */ /* 0x000fe400078e0206 */
[-C--:B-1----:R-:W-:Y:S02]  /*59e0*/  IMAD R8, R9, R76.reuse, RZ ;  /* 0x0000004c09087224 */ /* 0x082fe400078e02ff */
[----:B------:R-:W-:Y:S02]  /*59f0*/  IMAD.IADD R15, R71, 0x1, R69 ;  /* 0x00000001470f7824 */ /* 0x000fe400078e0245 */
[----:B------:R-:W-:Y:S02]  /*5a00*/  IMAD.MOV.U32 R14, RZ, RZ, R70 ;  /* 0x000000ffff0e7224 */ /* 0x000fe400078e0046 */
[C---:B------:R-:W-:Y:S02]  /*5a10*/  IMAD R73, R81.reuse, R77, R8 ;  /* 0x0000004d51497224 */ /* 0x040fe400078e0208 */
[----:B------:R-:W-:-:S04]  /*5a20*/  IMAD.WIDE.U32 R6, R81, R76, R14 ;  /* 0x0000004c51067225 */ /* 0x000fc800078e000e */
[----:B------:R-:W-:Y:S01]  /*5a30*/  IMAD.IADD R5, R7, 0x1, R73 ;  /* 0x0000000107057824 */ /* 0x000fe200078e0249 */
[----:B--2---:R-:W-:-:S04]  /*5a40*/  LEA R20, P0, R6, R78, 0x1 ;  /* 0x0000004e06147211 */ /* 0x004fc800078008ff */
[----:B------:R-:W-:-:S05]  /*5a50*/  LEA.HI.X R21, R6, R79, R5, 0x1, P0 ;  /* 0x0000004f06157211 */ /* 0x000fca00000f0c05 */
[----:B------:R0:W2:Y:S01]  /*5a60*/  @P2 LDG.E.LTC128B.U16 R5, desc[UR36][R20.64] ;  /* 0x0000002414052981 */ /* 0x0000a2000c1e1520 */
[----:B------:R-:W-:Y:S01]  /*5a70*/  LEA R8, P0, R68, UR4, 0x1 ;  /* 0x0000000444087c11 */ /* 0x000fe2000f8008ff */
[----:B------:R-:W-:Y:S01]  /*5a80*/  IMAD.WIDE.U32 R6, R81, R76, R10 ;  /* 0x0000004c51067225 */ /* 0x000fe200078e000a */
[----:B------:R-:W-:Y:S03]  /*5a90*/  BSSY B1, `(.L_x_30) ;  /* 0x0000012000017945 */ /* 0x000fe60003800000 */
[----:B------:R-:W-:Y:S02]  /*5aa0*/  IMAD.IADD R7, R73, 0x1, R7 ;  /* 0x0000000149077824 */ /* 0x000fe400078e0207 */
[----:B------:R-:W-:Y:S01]  /*5ab0*/  IMAD.WIDE.U32 R66, R65, R74, R6 ;  /* 0x0000004a41427225 */ /* 0x000fe200078e0006 */
[----:B0-----:R-:W-:-:S03]  /*5ac0*/  SHF.L.U64.HI R21, R76, 0x3, R77 ;  /* 0x000000034c157819 */ /* 0x001fc6000001024d */
[----:B------:R-:W-:Y:S01]  /*5ad0*/  IMAD.IADD R7, R69, 0x1, R67 ;  /* 0x0000000145077824 */ /* 0x000fe200078e0243 */
[----:B------:R-:W-:Y:S01]  /*5ae0*/  LEA R6, P4, R66, R78, 0x1 ;  /* 0x0000004e42067211 */ /* 0x000fe200078808ff */
[----:B------:R-:W-:-:S03]  /*5af0*/  IMAD.SHL.U32 R20, R76, 0x8, RZ ;  /* 0x000000084c147824 */ /* 0x000fc600078e00ff */
[----:B------:R-:W-:Y:S01]  /*5b00*/  LEA.HI.X R7, R66, R79, R7, 0x1, P4 ;  /* 0x0000004f42077211 */ /* 0x000fe200020f0c07 */
[----:B--2---:R-:W-:-:S04]  /*5b10*/  IMAD.U32 R9, R5, 0x10000, RZ ;  /* 0x0001000005097824 */ /* 0x004fc800078e00ff */
[----:B------:R-:W-:-:S04]  /*5b20*/  FMUL R9, R9, R64 ;  /* 0x0000004009097220 */ /* 0x000fc80000400000 */
[----:B------:R-:W-:Y:S01]  /*5b30*/  FFMA R56, R56, R23, R9 ;  /* 0x0000001738387223 */ /* 0x000fe20000000009 */
[----:B------:R-:W-:Y:S02]  /*5b40*/  LEA.HI.X R9, R68, UR5, R83, 0x1, P0 ;  /* 0x0000000544097c11 */ /* 0x000fe400080f0c53 */
[----:B------:R-:W-:Y:S02]  /*5b50*/  ISETP.GT.AND P0, PT, R4, 0x1, PT ;  /* 0x000000010400780c */ /* 0x000fe40003f04270 */
[----:B------:R-:W-:Y:S02]  /*5b60*/  F2FP.BF16.F32.PACK_AB R56, RZ, R56 ;  /* 0x00000038ff38723e */ /* 0x000fe400000010ff */
[----:B------:R-:W-:-:S03]  /*5b70*/  ISETP.GT.AND P3, PT, R3, RZ, P0 ;  /* 0x000000ff0300720c */ /* 0x000fc60000764270 */
[----:B------:R0:W-:Y:S10]  /*5b80*/  @P2 STG.E.U16 desc[UR36][R8.64], R56 ;  /* 0x0000003808002986 */ /* 0x0001f4000c101524 */
[----:B------:R-:W-:Y:S05]  /*5b90*/  @!P3 BRA `(.L_x_31) ;  /* 0x000000000004b947 */ /* 0x000fea0003800000 */
[----:B------:R1:W5:Y:S02]  /*5ba0*/  LDG.E.LTC128B.U16 R5, desc[UR36][R6.64+0x2] ;  /* 0x0000022406057981 */ /* 0x000364000c1e1520 */
.L_x_31:
[----:B------:R-:W-:Y:S05]  /*5bb0*/  BSYNC B1 ;  /* 0x0000000000017941 */ /* 0x000fea0003800000 */
.L_x_30:
[----:B------:R-:W-:Y:S01]  /*5bc0*/  IMAD.WIDE.U32 R20, R81, R76, R20 ;  /* 0x0000004c51147225 */ /* 0x000fe200078e0014 */
[----:B------:R-:W-:Y:S02]  /*5bd0*/  ISETP.GT.AND P1, PT, R3, 0x8, P1 ;  /* 0x000000080300780c */ /* 0x000fe40000f24270 */
[C---:B0----5:R-:W-:Y:S01]  /*5be0*/  PRMT R56, R5.reuse, 0x7610, R56 ;  /* 0x0000761005387816 */ /* 0x061fe20000000038 */
[----:B------:R-:W-:Y:S01]  /*5bf0*/  IMAD.U32 R67, R5, 0x10000, RZ ;  /* 0x0001000005437824 */ /* 0x000fe200078e00ff */
[----:B------:R-:W-:Y:S01]  /*5c00*/  IADD3 R70, P2, R70, R20, RZ ;  /* 0x0000001446467210 */ /* 0x000fe20007f5e0ff */
[----:B------:R-:W-:Y:S02]  /*5c10*/  IMAD.IADD R73, R73, 0x1, R21 ;  /* 0x0000000149497824 */ /* 0x000fe400078e0215 */
[----:B------:R-:W-:Y:S02]  /*5c20*/  FMUL R14, R67, R64 ;  /* 0x00000040430e7220 */ /* 0x000fe40000400000 */
[----:B------:R-:W-:-:S02]  /*5c30*/  IMAD.X R15, R73, 0x1, R15, P2 ;  /* 0x00000001490f7824 */ /* 0x000fc400010e060f */
[----:B------:R-:W-:Y:S01]  /*5c40*/  FFMA R57, R57, R23, R14 ;  /* 0x0000001739397223 */ /* 0x000fe2000000000e */
[----:B------:R-:W-:-:S04]  /*5c50*/  LEA R14, P2, R70, R78, 0x1 ;  /* 0x0000004e460e7211 */ /* 0x000fc800078408ff */
[----:B------:R-:W-:Y:S02]  /*5c60*/  F2FP.BF16.F32.PACK_AB R57, RZ, R57 ;  /* 0x00000039ff39723e */ /* 0x000fe400000010ff */
[----:B------:R-:W-:-:S03]  /*5c70*/  LEA.HI.X R15, R70, R79, R15, 0x1, P2 ;  /* 0x0000004f460f7211 */ /* 0x000fc600010f0c0f */
[----:B------:R0:W-:Y:S04]  /*5c80*/  @P3 STG.E.U16 desc[UR36][R8.64+0x2], R57 ;  /* 0x0000023908003986 */ /* 0x0001e8000c101524 */
[----:B------:R-:W2:Y:S01]  /*5c90*/  @P1 LDG.E.LTC128B.U16 R56, desc[UR36][R14.64] ;  /* 0x000000240e381981 */ /* 0x000ea2000c1e1520 */
[----:B------:R-:W-:Y:S01]  /*5ca0*/  IADD3 R20, P2, R10, R20, RZ ;  /* 0x000000140a147210 */ /* 0x000fe20007f5e0ff */
[----:B------:R-:W-:Y:S01]  /*5cb0*/  BSSY B1, `(.L_x_32) ;  /* 0x0000011000017945 */ /* 0x000fe20003800000 */
[C---:B------:R-:W-:Y:S02]  /*5cc0*/  SHF.L.U64.HI R13, R12.reuse, 0x4, R13 ;  /* 0x000000040c0d7819 */ /* 0x040fe4000001020d */
[----:B------:R-:W-:Y:S01]  /*5cd0*/  ISETP.GT.AND P0, PT, R3, 0x8, P0 ;  /* 0x000000080300780c */ /* 0x000fe20000704270 */
[----:B------:R-:W-:Y:S01]  /*5ce0*/  IMAD.X R21, R11, 0x1, R73, P2 ;  /* 0x000000010b157824 */ /* 0x000fe200010e0649 */
[----:B------:R-:W-:Y:S01]  /*5cf0*/  LEA R12, P2, R12, R8, 0x4 ;  /* 0x000000080c0c7211 */ /* 0x000fe200078420ff */
[----:B------:R-:W-:-:S04]  /*5d00*/  IMAD.WIDE.U32 R20, R65, R74, R20 ;  /* 0x0000004a41147225 */ /* 0x000fc800078e0014 */
[----:B------:R-:W-:Y:S01]  /*5d10*/  IMAD.X R13, R13, 0x1, R9, P2 ;  /* 0x000000010d0d7824 */ /* 0x000fe200010e0609 */
[----:B------:R-:W-:Y:S01]  /*5d20*/  LEA R10, P3, R20, R78, 0x1 ;  /* 0x0000004e140a7211 */ /* 0x000fe200078608ff */
[----:B------:R-:W-:-:S05]  /*5d30*/  IMAD.IADD R11, R69, 0x1, R21 ;  /* 0x00000001450b7824 */ /* 0x000fca00078e0215 */
[----:B------:R-:W-:Y:S01]  /*5d40*/  LEA.HI.X R11, R20, R79, R11, 0x1, P3 ;  /* 0x0000004f140b7211 */ /* 0x000fe200018f0c0b */
[----:B--2---:R-:W-:-:S04]  /*5d50*/  IMAD.U32 R5, R56, 0x10000, RZ ;  /* 0x0001000038057824 */ /* 0x004fc800078e00ff */
[----:B------:R-:W-:-:S04]  /*5d60*/  FMUL R5, R5, R64 ;  /* 0x0000004005057220 */ /* 0x000fc80000400000 */
[----:B------:R-:W-:-:S05]  /*5d70*/  FFMA R5, R58, R23, R5 ;  /* 0x000000173a057223 */ /* 0x000fca0000000005 */
[----:B------:R-:W-:-:S05]  /*5d80*/  F2FP.BF16.F32.PACK_AB R5, RZ, R5 ;  /* 0x00000005ff05723e */ /* 0x000fca00000010ff */
[----:B------:R0:W-:Y:S01]  /*5d90*/  @P1 STG.E.U16 desc[UR36][R12.64], R5 ;  /* 0x000000050c001986 */ /* 0x0001e2000c101524 */
[----:B------:R-:W-:Y:S05]  /*5da0*/  @!P0 BRA `(.L_x_33) ;  /* 0x0000000000048947 */ /* 0x000fea0003800000 */
[----:B------:R2:W5:Y:S02]  /*5db0*/  LDG.E.LTC128B.U16 R56, desc[UR36][R10.64+0x2] ;  /* 0x000002240a387981 */ /* 0x000564000c1e1520 */
.L_x_33:
[----:B------:R-:W-:Y:S05]  /*5dc0*/  BSYNC B1 ;  /* 0x0000000000017941 */ /* 0x000fea0003800000 */
.L_x_32:
[----:B0----5:R-:W-:Y:S01]  /*5dd0*/  IMAD.U32 R5, R56, 0x10000, RZ ;  /* 0x0001000038057824 */ /* 0x021fe200078e00ff */
[----:B------:R-:W-:Y:S01]  /*5de0*/  ISETP.GT.AND P1, PT, R4, 0x8, PT ;  /* 0x000000080400780c */ /* 0x000fe20003f24270 */
[----:B------:R-:W-:Y:S02]  /*5df0*/  BSSY B1, `(.L_x_34) ;  /* 0x0000008000017945 */ /* 0x000fe40003800000 */
[----:B------:R-:W-:Y:S01]  /*5e00*/  FMUL R14, R5, R64 ;  /* 0x00000040050e7220 */ /* 0x000fe20000400000 */
[----:B------:R-:W-:-:S03]  /*5e10*/  ISETP.GT.AND P2, PT, R3, RZ, P1 ;  /* 0x000000ff0300720c */ /* 0x000fc60000f44270 */
[----:B------:R-:W-:-:S05]  /*5e20*/  FFMA R14, R59, R23, R14 ;  /* 0x000000173b0e7223 */ /* 0x000fca000000000e */
[----:B------:R-:W-:-:S05]  /*5e30*/  F2FP.BF16.F32.PACK_AB R14, RZ, R14 ;  /* 0x0000000eff0e723e */ /* 0x000fca00000010ff */
[----:B------:R0:W-:Y:S01]  /*5e40*/  @P0 STG.E.U16 desc[UR36][R12.64+0x2], R14 ;  /* 0x0000020e0c000986 */ /* 0x0001e2000c101524 */
[----:B------:R-:W-:Y:S05]  /*5e50*/  @!P2 BRA `(.L_x_35) ;  /* 0x000000000004a947 */ /* 0x000fea0003800000 */
[----:B------:R3:W5:Y:S02]  /*5e60*/  LDG.E.LTC128B.U16 R56, desc[UR36][R6.64+0x10] ;  /* 0x0000102406387981 */ /* 0x000764000c1e1520 */
.L_x_35:
[----:B------:R-:W-:Y:S05]  /*5e70*/  BSYNC B1 ;  /* 0x0000000000017941 */ /* 0x000fea0003800000 */
.L_x_34:
[----:B-----5:R-:W-:Y:S01]  /*5e80*/  IMAD.U32 R5, R56, 0x10000, RZ ;  /* 0x0001000038057824 */ /* 0x020fe200078e00ff */
        /* <DEDUP_REMOVED lines=9> */
.L_x_37:
[----:B------:R-:W-:Y:S05]  /*5f20*/  BSYNC B1 ;  /* 0x0000000000017941 */ /* 0x000fea0003800000 */
.L_x_36:
[----:B----45:R-:W-:Y:S01]  /*5f30*/  IMAD.U32 R5, R56, 0x10000, RZ ;  /* 0x0001000038057824 */ /* 0x030fe200078e00ff */
[----:B------:R-:W-:Y:S01]  /*5f40*/  ISETP.GT.AND P1, PT, R3, 0x8, P1 ;  /* 0x000000080300780c */ /* 0x000fe20000f24270 */
[----:B------:R-:W-:Y:S02]  /*5f50*/  BSSY B1, `(.L_x_38) ;  /* 0x0000007000017945 */ /* 0x000fe40003800000 */
[----:B0-----:R-:W-:-:S04]  /*5f60*/  FMUL R14, R5, R64 ;  /* 0x00000040050e7220 */ /* 0x001fc80000400000 */
[----:B------:R-:W-:-:S05]  /*5f70*/  FFMA R14, R61, R23, R14 ;  /* 0x000000173d0e7223 */ /* 0x000fca000000000e */
[----:B------:R-:W-:-:S05]  /*5f80*/  F2FP.BF16.F32.PACK_AB R14, RZ, R14 ;  /* 0x0000000eff0e723e */ /* 0x000fca00000010ff */
[----:B------:R0:W-:Y:S01]  /*5f90*/  @P3 STG.E.U16 desc[UR36][R8.64+0x12], R14 ;  /* 0x0000120e08003986 */ /* 0x0001e2000c101524 */
[----:B------:R-:W-:Y:S05]  /*5fa0*/  @!P1 BRA `(.L_x_39) ;  /* 0x0000000000049947 */ /* 0x000fea0003800000 */
[----:B------:R4:W5:Y:S02]  /*5fb0*/  LDG.E.LTC128B.U16 R56, desc[UR36][R10.64+0x10] ;  /* 0x000010240a387981 */ /* 0x000964000c1e1520 */
.L_x_39:
[----:B------:R-:W-:Y:S05]  /*5fc0*/  BSYNC B1 ;  /* 0x0000000000017941 */ /* 0x000fea0003800000 */
.L_x_38:
[----:B-----5:R-:W-:Y:S01]  /*5fd0*/  IMAD.U32 R5, R56, 0x10000, RZ ;  /* 0x0001000038057824 */ /* 0x020fe200078e00ff */
[----:B------:R-:W-:Y:S01]  /*5fe0*/  ISETP.GT.AND P0, PT, R3, 0x8, P0 ;  /* 0x000000080300780c */ /* 0x000fe20000704270 */
[----:B------:R-:W-:Y:S02]  /*5ff0*/  BSSY B1, `(.L_x_40) ;  /* 0x0000007000017945 */ /* 0x000fe40003800000 */
[----:B------:R-:W-:-:S04]  /*6000*/  FMUL R5, R5, R64 ;  /* 0x0000004005057220 */ /* 0x000fc80000400000 */
[----:B------:R-:W-:-:S05]  /*6010*/  FFMA R5, R62, R23, R5 ;  /* 0x000000173e057223 */ /* 0x000fca0000000005 */
[----:B------:R-:W-:-:S05]  /*6020*/  F2FP.BF16.F32.PACK_AB R5, RZ, R5 ;  /* 0x00000005ff05723e */ /* 0x000fca00000010ff */
[----:B------:R0:W-:Y:S01]  /*6030*/  @P1 STG.E.U16 desc[UR36][R12.64+0x10], R5 ;  /* 0x000010050c001986 */ /* 0x0001e2000c101524 */
[----:B------:R-:W-:Y:S05]  /*6040*/  @!P0 BRA `(.L_x_41) ;  /* 0x0000000000048947 */ /* 0x000fea0003800000 */
[----:B------:R0:W5:Y:S02]  /*6050*/  LDG.E.LTC128B.U16 R56, desc[UR36][R10.64+0x12] ;  /* 0x000012240a387981 */ /* 0x000164000c1e1520 */
.L_x_41:
[----:B------:R-:W-:Y:S05]  /*6060*/  BSYNC B1 ;  /* 0x0000000000017941 */ /* 0x000fea0003800000 */
.L_x_40:
        /* <DEDUP_REMOVED lines=10> */
.L_x_43:
[----:B------:R-:W-:Y:S05]  /*6110*/  BSYNC B1 ;  /* 0x0000000000017941 */ /* 0x000fea0003800000 */
.L_x_42:
        /* <DEDUP_REMOVED lines=10> */
.L_x_45:
[----:B------:R-:W-:Y:S05]  /*61c0*/  BSYNC B1 ;  /* 0x0000000000017941 */ /* 0x000fea0003800000 */
.L_x_44:
[----:B0----5:R-:W-:Y:S01]  /*61d0*/  IMAD.U32 R5, R56, 0x10000, RZ ;  /* 0x0001000038057824 */ /* 0x021fe200078e00ff */
        /* <DEDUP_REMOVED lines=8> */
.L_x_47:
[----:B------:R-:W-:Y:S05]  /*6260*/  BSYNC B1 ;  /* 0x0000000000017941 */ /* 0x000fea0003800000 */
.L_x_46:
        /* <DEDUP_REMOVED lines=9> */
.L_x_49:
[----:B------:R-:W-:Y:S05]  /*6300*/  BSYNC B1 ;  /* 0x0000000000017941 */ /* 0x000fea0003800000 */
.L_x_48:
        /* <DEDUP_REMOVED lines=10> */
.L_x_51:
[----:B------:R-:W-:Y:S05]  /*63b0*/  BSYNC B1 ;  /* 0x0000000000017941 */ /* 0x000fea0003800000 */
.L_x_50:
        /* <DEDUP_REMOVED lines=10> */
.L_x_53:
[----:B------:R-:W-:Y:S05]  /*6460*/  BSYNC B1 ;  /* 0x0000000000017941 */ /* 0x000fea0003800000 */
.L_x_52:
        /* <DEDUP_REMOVED lines=9> */
.L_x_55:
[----:B------:R-:W-:Y:S05]  /*6500*/  BSYNC B1 ;  /* 0x0000000000017941 */ /* 0x000fea0003800000 */
.L_x_54:
        /* <DEDUP_REMOVED lines=9> */
.L_x_57:
[----:B------:R-:W-:Y:S05]  /*65a0*/  BSYNC B1 ;  /* 0x0000000000017941 */ /* 0x000fea0003800000 */
.L_x_56:
        /* <DEDUP_REMOVED lines=10> */
.L_x_59:
[----:B------:R-:W-:Y:S05]  /*6650*/  BSYNC B1 ;  /* 0x0000000000017941 */ /* 0x000fea0003800000 */
.L_x_58:
        /* <DEDUP_REMOVED lines=10> */
.L_x_61:
[----:B------:R-:W-:Y:S05]  /*6700*/  BSYNC B1 ;  /* 0x0000000000017941 */ /* 0x000fea0003800000 */
.L_x_60:
        /* <DEDUP_REMOVED lines=9> */
.L_x_63:
[----:B------:R-:W-:Y:S05]  /*67a0*/  BSYNC B1 ;  /* 0x0000000000017941 */ /* 0x000fea0003800000 */
.L_x_62:
        /* <DEDUP_REMOVED lines=9> */
.L_x_65:
[----:B------:R-:W-:Y:S05]  /*6840*/  BSYNC B1 ;  /* 0x0000000000017941 */ /* 0x000fea0003800000 */
.L_x_64:
        /* <DEDUP_REMOVED lines=10> */
.L_x_67:
[----:B------:R-:W-:Y:S05]  /*68f0*/  BSYNC B1 ;  /* 0x0000000000017941 */ /* 0x000fea0003800000 */
.L_x_66:
        /* <DEDUP_REMOVED lines=10> */
.L_x_69:
[----:B------:R-:W-:Y:S05]  /*69a0*/  BSYNC B1 ;  /* 0x0000000000017941 */ /* 0x000fea0003800000 */
.L_x_68:
        /* <DEDUP_REMOVED lines=9> */
.L_x_71:
[----:B------:R-:W-:Y:S05]  /*6a40*/  BSYNC B1 ;  /* 0x0000000000017941 */ /* 0x000fea0003800000 */
.L_x_70:
        /* <DEDUP_REMOVED lines=9> */
.L_x_73:
[----:B------:R-:W-:Y:S05]  /*6ae0*/  BSYNC B1 ;  /* 0x0000000000017941 */ /* 0x000fea0003800000 */
.L_x_72:
        /* <DEDUP_REMOVED lines=10> */
.L_x_75:
[----:B------:R-:W-:Y:S05]  /*6b90*/  BSYNC B1 ;  /* 0x0000000000017941 */ /* 0x000fea0003800000 */
.L_x_74:
        /* <DEDUP_REMOVED lines=10> */
.L_x_77:
[----:B------:R-:W-:Y:S05]  /*6c40*/  BSYNC B1 ;  /* 0x0000000000017941 */ /* 0x000fea0003800000 */
.L_x_76:
        /* <DEDUP_REMOVED lines=9> */
.L_x_79:
[----:B------:R-:W-:Y:S05]  /*6ce0*/  BSYNC B1 ;  /* 0x0000000000017941 */ /* 0x000fea0003800000 */
.L_x_78:
        /* <DEDUP_REMOVED lines=9> */
.L_x_81:
[----:B------:R-:W-:Y:S05]  /*6d80*/  BSYNC B1 ;  /* 0x0000000000017941 */ /* 0x000fea0003800000 */
.L_x_80:
        /* <DEDUP_REMOVED lines=10> */
.L_x_83:
[----:B------:R-:W-:Y:S05]  /*6e30*/  BSYNC B1 ;  /* 0x0000000000017941 */ /* 0x000fea0003800000 */
.L_x_82:
        /* <DEDUP_REMOVED lines=10> */
.L_x_85:
[----:B------:R-:W-:Y:S05]  /*6ee0*/  BSYNC B1 ;  /* 0x0000000000017941 */ /* 0x000fea0003800000 */
.L_x_84:
        /* <DEDUP_REMOVED lines=9> */
.L_x_87:
[----:B------:R-:W-:Y:S05]  /*6f80*/  BSYNC B1 ;  /* 0x0000000000017941 */ /* 0x000fea0003800000 */
.L_x_86:
        /* <DEDUP_REMOVED lines=9> */
.L_x_89:
[----:B------:R-:W-:Y:S05]  /*7020*/  BSYNC B1 ;  /* 0x0000000000017941 */ /* 0x000fea0003800000 */
.L_x_88:
        /* <DEDUP_REMOVED lines=10> */
.L_x_91:
[----:B------:R-:W-:Y:S05]  /*70d0*/  BSYNC B1 ;  /* 0x0000000000017941 */ /* 0x000fea0003800000 */
.L_x_90:
        /* <DEDUP_REMOVED lines=10> */
.L_x_93:
[----:B------:R-:W-:Y:S05]  /*7180*/  BSYNC B1 ;  /* 0x0000000000017941 */ /* 0x000fea0003800000 */
.L_x_92:
        /* <DEDUP_REMOVED lines=9> */
.L_x_95:
[----:B------:R-:W-:Y:S05]  /*7220*/  BSYNC B1 ;  /* 0x0000000000017941 */ /* 0x000fea0003800000 */
.L_x_94:
        /* <DEDUP_REMOVED lines=9> */
.L_x_97:
[----:B------:R-:W-:Y:S05]  /*72c0*/  BSYNC B1 ;  /* 0x0000000000017941 */ /* 0x000fea0003800000 */
.L_x_96:
        /* <DEDUP_REMOVED lines=10> */
.L_x_99:
[----:B------:R-:W-:Y:S05]  /*7370*/  BSYNC B1 ;  /* 0x0000000000017941 */ /* 0x000fea0003800000 */
.L_x_98:
[----:B-----5:R-:W-:Y:S01]  /*7380*/  IMAD.U32 R5, R56, 0x10000, RZ ;  /* 0x0001000038057824 */ /* 0x020fe200078e00ff */
[----:B------:R-:W-:Y:S01]  /*7390*/  ISETP.GT.AND P0, PT, R4, 0x49, PT ;  /* 0x000000490400780c */ /* 0x000fe20003f04270 */
[----:B------:R-:W-:Y:S01]  /*73a0*/  @P2 IMAD.MOV.U32 R4, RZ, RZ, R8 ;  /* 0x000000ffff042224 */ /* 0x000fe200078e0008 */
[----:B------:R-:W-:Y:S01]  /*73b0*/  BSSY B1, `(.L_x_100) ;  /* 0x000000a000017945 */ /* 0x000fe20003800000 */
[----:B------:R-:W-:Y:S01]  /*73c0*/  FMUL R5, R5, R64 ;  /* 0x0000004005057220 */ /* 0x000fe20000400000 */
[----:B------:R-:W-:-:S03]  /*73d0*/  ISETP.GT.AND P3, PT, R3, RZ, P0 ;  /* 0x000000ff0300720c */ /* 0x000fc60000764270 */
[----:B------:R-:W-:-:S05]  /*73e0*/  FFMA R5, R28, R23, R5 ;  /* 0x000000171c057223 */ /* 0x000fca0000000005 */
[----:B------:R-:W-:-:S04]  /*73f0*/  F2FP.BF16.F32.PACK_AB R5, RZ, R5 ;  /* 0x00000005ff05723e */ /* 0x000fc800000010ff */
[----:B0-----:R-:W-:Y:S01]  /*7400*/  PRMT R14, R5, 0x7610, R14 ;  /* 0x00007610050e7816 */ /* 0x001fe2000000000e */
[----:B------:R-:W-:-:S05]  /*7410*/  @P2 IMAD.MOV.U32 R5, RZ, RZ, R9 ;  /* 0x000000ffff052224 */ /* 0x000fca00078e0009 */
[----:B------:R0:W-:Y:S01]  /*7420*/  @P2 STG.E.U16 desc[UR36][R4.64+0x90], R14 ;  /* 0x0000900e04002986 */ /* 0x0001e2000c101524 */
[----:B------:R-:W-:Y:S05]  /*7430*/  @!P3 BRA `(.L_x_101) ;  /* 0x000000000004b947 */ /* 0x000fea0003800000 */
[----:B------:R0:W5:Y:S02]  /*7440*/  LDG.E.LTC128B.U16 R56, desc[UR36][R6.64+0x92] ;  /* 0x0000922406387981 */ /* 0x000164000c1e1520 */
.L_x_101:
[----:B------:R-:W-:Y:S05]  /*7450*/  BSYNC B1 ;  /* 0x0000000000017941 */ /* 0x000fea0003800000 */
.L_x_100:
        /* <DEDUP_REMOVED lines=9> */
.L_x_103:
[----:B------:R-:W-:Y:S05]  /*74f0*/  BSYNC B1 ;  /* 0x0000000000017941 */ /* 0x000fea0003800000 */
.L_x_102:
[----:B-----5:R-:W-:Y:S01]  /*7500*/  IMAD.U32 R5, R56, 0x10000, RZ ;  /* 0x0001000038057824 */ /* 0x020fe200078e00ff */
[----:B------:R-:W-:Y:S01]  /*7510*/  ISETP.GT.AND P0, PT, R3, 0x8, P0 ;  /* 0x000000080300780c */ /* 0x000fe20000704270 */
[----:B0-----:R-:W-:Y:S01]  /*7520*/  @P1 IMAD.MOV.U32 R4, RZ, RZ, R12 ;  /* 0x000000ffff041224 */ /* 0x001fe200078e000c */
[----:B------:R-:W-:Y:S01]  /*7530*/  BSSY B1, `(.L_x_104) ;  /* 0x0000009000017945 */ /* 0x000fe20003800000 */
[----:B------:R-:W-:-:S04]  /*7540*/  FMUL R5, R5, R64 ;  /* 0x0000004005057220 */ /* 0x000fc80000400000 */
[----:B------:R-:W-:-:S05]  /*7550*/  FFMA R5, R30, R23, R5 ;  /* 0x000000171e057223 */ /* 0x000fca0000000005 */
[----:B------:R-:W-:-:S04]  /*7560*/  F2FP.BF16.F32.PACK_AB R5, RZ, R5 ;  /* 0x00000005ff05723e */ /* 0x000fc800000010ff */
[----:B-1-3--:R-:W-:Y:S01]  /*7570*/  PRMT R6, R5, 0x7610, R6 ;  /* 0x0000761005067816 */ /* 0x00afe20000000006 */
[----:B------:R-:W-:-:S05]  /*7580*/  @P1 IMAD.MOV.U32 R5, RZ, RZ, R13 ;  /* 0x000000ffff051224 */ /* 0x000fca00078e000d */
[----:B------:R0:W-:Y:S01]  /*7590*/  @P1 STG.E.U16 desc[UR36][R4.64+0x90], R6 ;  /* 0x0000900604001986 */ /* 0x0001e2000c101524 */
[----:B------:R-:W-:Y:S05]  /*75a0*/  @!P0 BRA `(.L_x_105) ;  /* 0x0000000000048947 */ /* 0x000fea0003800000 */
[----:B------:R1:W5:Y:S02]  /*75b0*/  LDG.E.LTC128B.U16 R56, desc[UR36][R10.64+0x92] ;  /* 0x000092240a387981 */ /* 0x000364000c1e1520 */
.L_x_105:
[----:B------:R-:W-:Y:S05]  /*75c0*/  BSYNC B1 ;  /* 0x0000000000017941 */ /* 0x000fea0003800000 */
.L_x_104:
[----:B------:R-:W-:Y:S05]  /*75d0*/  @!P0 BRA `(.L_x_106) ;  /* 0x0000000c00a08947 */ /* 0x000fea0003800000 */
[----:B-----5:R-:W-:-:S04]  /*75e0*/  IMAD.U32 R3, R56, 0x10000, RZ ;  /* 0x0001000038037824 */ /* 0x020fc800078e00ff */
[----:B0-----:R-:W-:-:S04]  /*75f0*/  FMUL R4, R3, R64 ;  /* 0x0000004003047220 */ /* 0x001fc80000400000 */
[----:B------:R-:W-:-:S05]  /*7600*/  FFMA R4, R31, R23, R4 ;  /* 0x000000171f047223 */ /* 0x000fca0000000004 */
[----:B------:R-:W-:-:S05]  /*7610*/  F2FP.BF16.F32.PACK_AB R4, RZ, R4 ;  /* 0x00000004ff04723e */ /* 0x000fca00000010ff */
[----:B------:R3:W-:Y:S01]  /*7620*/  STG.E.U16 desc[UR36][R12.64+0x92], R4 ;  /* 0x000092040c007986 */ /* 0x0007e2000c101524 */
[----:B------:R-:W-:Y:S05]  /*7630*/  BRA `(.L_x_106) ;  /* 0x0000000c00887947 */ /* 0x000fea0003800000 */
.L_x_29:
[----:B------:R-:W-:Y:S01]  /*7640*/  ULDC.64 UR4, c[0x0][0x5c0] ;  /* 0x0001700000047ab9 */ /* 0x000fe20000000a00 */
[----:B------:R-:W-:Y:S01]  /*7650*/  ISETP.GT.AND P3, PT, R4, 0x1, PT ;  /* 0x000000010400780c */ /* 0x000fe20003f64270 */
[-C--:B------:R-:W-:Y:S01]  /*7660*/  FMUL R56, R56, R23.reuse ;  /* 0x0000001738387220 */ /* 0x080fe20000400000 */
[----:B------:R-:W-:Y:S01]  /*7670*/  LEA R6, P0, R68, UR4, 0x1 ;  /* 0x0000000444067c11 */ /* 0x000fe2000f8008ff */
[-C--:B------:R-:W-:Y:S01]  /*7680*/  FMUL R57, R57, R23.reuse ;  /* 0x0000001739397220 */ /* 0x080fe20000400000 */
[----:B------:R-:W-:Y:S01]  /*7690*/  SHF.L.U64.HI R13, R12, 0x4, R13 ;  /* 0x000000040c0d7819 */ /* 0x000fe2000001020d */
[-C--:B------:R-:W-:Y:S01]  /*76a0*/  FMUL R58, R58, R23.reuse ;  /* 0x000000173a3a7220 */ /* 0x080fe20000400000 */
[----:B------:R-:W-:Y:S01]  /*76b0*/  LEA.HI.X R7, R68, UR5, R83, 0x1, P0 ;  /* 0x0000000544077c11 */ /* 0x000fe200080f0c53 */
[-C--:B------:R-:W-:Y:S01]  /*76c0*/  FMUL R59, R59, R23.reuse ;  /* 0x000000173b3b7220 */ /* 0x080fe20000400000 */
[C---:B------:R-:W-:Y:S01]  /*76d0*/  ISETP.GT.AND P0, PT, R3.reuse, RZ, P3 ;  /* 0x000000ff0300720c */ /* 0x040fe20001f04270 */
[-C--:B------:R-:W-:Y:S01]  /*76e0*/  FMUL R60, R60, R23.reuse ;  /* 0x000000173c3c7220 */ /* 0x080fe20000400000 */
[----:B------:R-:W-:Y:S01]  /*76f0*/  ISETP.GT.AND P3, PT, R3, 0x8, P3 ;  /* 0x000000080300780c */ /* 0x000fe20001f64270 */
[-C--:B------:R-:W-:Y:S01]  /*7700*/  FMUL R61, R61, R23.reuse ;  /* 0x000000173d3d7220 */ /* 0x080fe20000400000 */
[----:B------:R-:W-:Y:S01]  /*7710*/  F2FP.BF16.F32.PACK_AB R56, RZ, R56 ;  /* 0x00000038ff38723e */ /* 0x000fe200000010ff */
[-C--:B------:R-:W-:Y:S01]  /*7720*/  FMUL R62, R62, R23.reuse ;  /* 0x000000173e3e7220 */ /* 0x080fe20000400000 */
[----:B------:R-:W-:Y:S01]  /*7730*/  ISETP.GT.AND P1, PT, R3, 0x8, P1 ;  /* 0x000000080300780c */ /* 0x000fe20000f24270 */
[----:B------:R-:W-:Y:S01]  /*7740*/  FMUL R63, R63, R23 ;  /* 0x000000173f3f7220 */ /* 0x000fe20000400000 */
[----:B------:R-:W-:Y:S01]  /*7750*/  LEA R12, P4, R12, R6, 0x4 ;  /* 0x000000060c0c7211 */ /* 0x000fe200078820ff */
[----:B------:R-:W-:Y:S01]  /*7760*/  @P2 STG.E.U16 desc[UR36][R6.64], R56 ;  /* 0x0000003806002986 */ /* 0x000fe2000c101524 */
[----:B------:R-:W-:Y:S01]  /*7770*/  F2FP.BF16.F32.PACK_AB R57, RZ, R57 ;  /* 0x00000039ff39723e */ /* 0x000fe200000010ff */
[----:B------:R-:W-:Y:S01]  /*7780*/  FMUL R48, R48, R23 ;  /* 0x0000001730307220 */ /* 0x000fe20000400000 */
[C---:B------:R-:W-:Y:S01]  /*7790*/  ISETP.GT.AND P2, PT, R4.reuse, 0x8, PT ;  /* 0x000000080400780c */ /* 0x040fe20003f44270 */
[----:B------:R-:W-:Y:S01]  /*77a0*/  IMAD.X R13, R13, 0x1, R7, P4 ;  /* 0x000000010d0d7824 */ /* 0x000fe200020e0607 */
[----:B------:R-:W-:Y:S01]  /*77b0*/  F2FP.BF16.F32.PACK_AB R58, RZ, R58 ;  /* 0x0000003aff3a723e */ /* 0x000fe200000010ff */
[----:B------:R-:W-:Y:S01]  /*77c0*/  @P0 STG.E.U16 desc[UR36][R6.64+0x2], R57 ;  /* 0x0000023906000986 */ /* 0x000fe2000c101524 */
[C---:B------:R-:W-:Y:S01]  /*77d0*/  ISETP.GT.AND P5, PT, R3.reuse, RZ, P2 ;  /* 0x000000ff0300720c */ /* 0x040fe200017a4270 */
[--C-:B------:R-:W-:Y:S01]  /*77e0*/  @P3 IMAD.MOV.U32 R8, RZ, RZ, R12.reuse ;  /* 0x000000ffff083224 */ /* 0x100fe200078e000c */
[----:B------:R-:W-:Y:S01]  /*77f0*/  F2FP.BF16.F32.PACK_AB R59, RZ, R59 ;  /* 0x0000003bff3b723e */ /* 0x000fe200000010ff */
[--C-:B------:R-:W-:Y:S01]  /*7800*/  @P3 IMAD.MOV.U32 R9, RZ, RZ, R13.reuse ;  /* 0x000000ffff093224 */ /* 0x100fe200078e000d */
[----:B------:R-:W-:Y:S01]  /*7810*/  ISETP.GT.AND P0, PT, R4, 0x9, PT ;  /* 0x000000090400780c */ /* 0x000fe20003f04270 */
[----:B------:R-:W-:Y:S01]  /*7820*/  @P1 STG.E.U16 desc[UR36][R12.64], R58 ;  /* 0x0000003a0c001986 */ /* 0x000fe2000c101524 */
[----:B------:R-:W-:Y:S01]  /*7830*/  ISETP.GT.AND P2, PT, R3, 0x8, P2 ;  /* 0x000000080300780c */ /* 0x000fe20001744270 */
[-C--:B------:R-:W-:Y:S01]  /*7840*/  FMUL R49, R49, R23.reuse ;  /* 0x0000001731317220 */ /* 0x080fe20000400000 */
[C---:B------:R-:W-:Y:S01]  /*7850*/  ISETP.GT.AND P4, PT, R3.reuse, RZ, P0 ;  /* 0x000000ff0300720c */ /* 0x040fe20000784270 */
[----:B------:R0:W-:Y:S01]  /*7860*/  @P3 STG.E.U16 desc[UR36][R8.64+0x2], R59 ;  /* 0x0000023b08003986 */ /* 0x0001e2000c101524 */
[----:B------:R-:W-:Y:S01]  /*7870*/  ISETP.GT.AND P3, PT, R3, 0x8, P0 ;  /* 0x000000080300780c */ /* 0x000fe20000764270 */
[-C--:B------:R-:W-:Y:S01]  /*7880*/  FMUL R50, R50, R23.reuse ;  /* 0x0000001732327220 */ /* 0x080fe20000400000 */
[----:B------:R-:W-:Y:S01]  /*7890*/  F2FP.BF16.F32.PACK_AB R60, RZ, R60 ;  /* 0x0000003cff3c723e */ /* 0x000fe200000010ff */
[----:B------:R-:W-:Y:S01]  /*78a0*/  FMUL R51, R51, R23 ;  /* 0x0000001733337220 */ /* 0x000fe20000400000 */
[----:B------:R-:W-:Y:S01]  /*78b0*/  F2FP.BF16.F32.PACK_AB R61, RZ, R61 ;  /* 0x0000003dff3d723e */ /* 0x000fe200000010ff */
[-C--:B------:R-:W-:Y:S01]  /*78c0*/  FMUL R52, R52, R23.reuse ;  /* 0x0000001734347220 */ /* 0x080fe20000400000 */
[----:B------:R-:W-:Y:S01]  /*78d0*/  F2FP.BF16.F32.PACK_AB R62, RZ, R62 ;  /* 0x0000003eff3e723e */ /* 0x000fe200000010ff */
[----:B------:R-:W-:Y:S01]  /*78e0*/  @P5 STG.E.U16 desc[UR36][R6.64+0x10], R60 ;  /* 0x0000103c06005986 */ /* 0x000fe2000c101524 */
[C---:B------:R-:W-:Y:S01]  /*78f0*/  ISETP.GT.AND P1, PT, R4.reuse, 0x10, PT ;  /* 0x000000100400780c */ /* 0x040fe20003f24270 */
[-C--:B------:R-:W-:Y:S01]  /*7900*/  FMUL R53, R53, R23.reuse ;  /* 0x0000001735357220 */ /* 0x080fe20000400000 */
[----:B------:R-:W-:Y:S01]  /*7910*/  ISETP.GT.AND P0, PT, R4, 0x11, PT ;  /* 0x000000110400780c */ /* 0x000fe20003f04270 */
[--C-:B0-----:R-:W-:Y:S01]  /*7920*/  @P2 IMAD.MOV.U32 R8, RZ, RZ, R12.reuse ;  /* 0x000000ffff082224 */ /* 0x101fe200078e000c */
[----:B------:R-:W-:Y:S01]  /*7930*/  @P4 STG.E.U16 desc[UR36][R6.64+0x12], R61 ;  /* 0x0000123d06004986 */ /* 0x000fe2000c101524 */
[--C-:B------:R-:W-:Y:S01]  /*7940*/  @P2 IMAD.MOV.U32 R9, RZ, RZ, R13.reuse ;  /* 0x000000ffff092224 */ /* 0x100fe200078e000d */
[----:B------:R-:W-:Y:S01]  /*7950*/  ISETP.GT.AND P5, PT, R3, RZ, P1 ;  /* 0x000000ff0300720c */ /* 0x000fe20000fa4270 */
[----:B------:R-:W-:Y:S01]  /*7960*/  FMUL R54, R54, R23 ;  /* 0x0000001736367220 */ /* 0x000fe20000400000 */
[----:B------:R-:W-:Y:S01]  /*7970*/  F2FP.BF16.F32.PACK_AB R63, RZ, R63 ;  /* 0x0000003fff3f723e */ /* 0x000fe200000010ff */
[-C--:B------:R-:W-:Y:S01]  /*7980*/  FMUL R55, R55, R23.reuse ;  /* 0x0000001737377220 */ /* 0x080fe20000400000 */
[----:B------:R0:W-:Y:S01]  /*7990*/  @P2 STG.E.U16 desc[UR36][R8.64+0x10], R62 ;  /* 0x0000103e08002986 */ /* 0x0001e2000c101524 */
[C---:B------:R-:W-:Y:S01]  /*79a0*/  ISETP.GT.AND P1, PT, R3.reuse, 0x8, P1 ;  /* 0x000000080300780c */ /* 0x040fe20000f24270 */
[-C--:B------:R-:W-:Y:S01]  /*79b0*/  FMUL R40, R40, R23.reuse ;  /* 0x0000001728287220 */ /* 0x080fe20000400000 */
[----:B------:R-:W-:Y:S01]  /*79c0*/  ISETP.GT.AND P4, PT, R3, RZ, P0 ;  /* 0x000000ff0300720c */ /* 0x000fe20000784270 */
[-C--:B------:R-:W-:Y:S01]  /*79d0*/  FMUL R41, R41, R23.reuse ;  /* 0x0000001729297220 */ /* 0x080fe20000400000 */
[----:B------:R-:W-:Y:S01]  /*79e0*/  F2FP.BF16.F32.PACK_AB R48, RZ, R48 ;  /* 0x00000030ff30723e */ /* 0x000fe200000010ff */
[----:B------:R-:W-:Y:S01]  /*79f0*/  FMUL R42, R42, R23 ;  /* 0x000000172a2a7220 */ /* 0x000fe20000400000 */
[----:B------:R-:W-:Y:S01]  /*7a00*/  F2FP.BF16.F32.PACK_AB R49, RZ, R49 ;  /* 0x00000031ff31723e */ /* 0x000fe200000010ff */
[-C--:B------:R-:W-:Y:S01]  /*7a10*/  FMUL R43, R43, R23.reuse ;  /* 0x000000172b2b7220 */ /* 0x080fe20000400000 */
[----:B------:R-:W-:Y:S01]  /*7a20*/  F2FP.BF16.F32.PACK_AB R50, RZ, R50 ;  /* 0x00000032ff32723e */ /* 0x000fe200000010ff */
[----:B------:R-:W-:Y:S01]  /*7a30*/  FMUL R44, R44, R23 ;  /* 0x000000172c2c7220 */ /* 0x000fe20000400000 */
[----:B------:R-:W-:Y:S01]  /*7a40*/  ISETP.GT.AND P2, PT, R4, 0x18, PT ;  /* 0x000000180400780c */ /* 0x000fe20003f44270 */
[--C-:B0-----:R-:W-:Y:S01]  /*7a50*/  @P3 IMAD.MOV.U32 R8, RZ, RZ, R12.reuse ;  /* 0x000000ffff083224 */ /* 0x101fe200078e000c */
[----:B------:R-:W-:Y:S01]  /*7a60*/  F2FP.BF16.F32.PACK_AB R51, RZ, R51 ;  /* 0x00000033ff33723e */ /* 0x000fe200000010ff */
[--C-:B------:R-:W-:Y:S01]  /*7a70*/  @P3 IMAD.MOV.U32 R9, RZ, RZ, R13.reuse ;  /* 0x000000ffff093224 */ /* 0x100fe200078e000d */
[----:B------:R-:W-:Y:S01]  /*7a80*/  F2FP.BF16.F32.PACK_AB R52, RZ, R52 ;  /* 0x00000034ff34723e */ /* 0x000fe200000010ff */
[----:B------:R-:W-:Y:S01]  /*7a90*/  FMUL R45, R45, R23 ;  /* 0x000000172d2d7220 */ /* 0x000fe20000400000 */
[----:B------:R-:W-:Y:S01]  /*7aa0*/  F2FP.BF16.F32.PACK_AB R53, RZ, R53 ;  /* 0x00000035ff35723e */ /* 0x000fe200000010ff */
[-C--:B------:R-:W-:Y:S01]  /*7ab0*/  FMUL R46, R46, R23.reuse ;  /* 0x000000172e2e7220 */ /* 0x080fe20000400000 */
[----:B------:R0:W-:Y:S01]  /*7ac0*/  @P3 STG.E.U16 desc[UR36][R8.64+0x12], R63 ;  /* 0x0000123f08003986 */ /* 0x0001e2000c101524 */
[----:B------:R-:W-:Y:S01]  /*7ad0*/  ISETP.GT.AND P3, PT, R3, 0x8, P0 ;  /* 0x000000080300780c */ /* 0x000fe20000764270 */
[-C--:B------:R-:W-:Y:S01]  /*7ae0*/  FMUL R47, R47, R23.reuse ;  /* 0x000000172f2f7220 */ /* 0x080fe20000400000 */
[----:B------:R-:W-:Y:S01]  /*7af0*/  ISETP.GT.AND P0, PT, R4, 0x19, PT ;  /* 0x000000190400780c */ /* 0x000fe20003f04270 */
[----:B------:R-:W-:Y:S01]  /*7b00*/  @P5 STG.E.U16 desc[UR36][R6.64+0x20], R48 ;  /* 0x0000203006005986 */ /* 0x000fe2000c101524 */
[C---:B------:R-:W-:Y:S01]  /*7b10*/  ISETP.GT.AND P5, PT, R3.reuse, RZ, P2 ;  /* 0x000000ff0300720c */ /* 0x040fe200017a4270 */
[-C--:B------:R-:W-:Y:S01]  /*7b20*/  FMUL R32, R32, R23.reuse ;  /* 0x0000001720207220 */ /* 0x080fe20000400000 */
[----:B------:R-:W-:Y:S01]  /*7b30*/  F2FP.BF16.F32.PACK_AB R54, RZ, R54 ;  /* 0x00000036ff36723e */ /* 0x000fe200000010ff */
[----:B------:R-:W-:Y:S01]  /*7b40*/  @P4 STG.E.U16 desc[UR36][R6.64+0x22], R49 ;  /* 0x0000223106004986 */ /* 0x000fe2000c101524 */
[----:B------:R-:W-:Y:S01]  /*7b50*/  ISETP.GT.AND P4, PT, R3, RZ, P0 ;  /* 0x000000ff0300720c */ /* 0x000fe20000784270 */
[----:B------:R-:W-:Y:S01]  /*7b60*/  FMUL R33, R33, R23 ;  /* 0x0000001721217220 */ /* 0x000fe20000400000 */
[----:B------:R-:W-:Y:S01]  /*7b70*/  F2FP.BF16.F32.PACK_AB R55, RZ, R55 ;  /* 0x00000037ff37723e */ /* 0x000fe200000010ff */
[--C-:B0-----:R-:W-:Y:S01]  /*7b80*/  @P1 IMAD.MOV.U32 R8, RZ, RZ, R12.reuse ;  /* 0x000000ffff081224 */ /* 0x101fe200078e000c */
[----:B------:R-:W-:Y:S01]  /*7b90*/  F2FP.BF16.F32.PACK_AB R40, RZ, R40 ;  /* 0x00000028ff28723e */ /* 0x000fe200000010ff */
[--C-:B------:R-:W-:Y:S01]  /*7ba0*/  @P1 IMAD.MOV.U32 R9, RZ, RZ, R13.reuse ;  /* 0x000000ffff091224 */ /* 0x100fe200078e000d */
[----:B------:R-:W-:Y:S01]  /*7bb0*/  F2FP.BF16.F32.PACK_AB R41, RZ, R41 ;  /* 0x00000029ff29723e */ /* 0x000fe200000010ff */
[-C--:B------:R-:W-:Y:S01]  /*7bc0*/  FMUL R34, R34, R23.reuse ;  /* 0x0000001722227220 */ /* 0x080fe20000400000 */
[----:B------:R-:W-:Y:S01]  /*7bd0*/  F2FP.BF16.F32.PACK_AB R42, RZ, R42 ;  /* 0x0000002aff2a723e */ /* 0x000fe200000010ff */
[-C--:B------:R-:W-:Y:S01]  /*7be0*/  FMUL R35, R35, R23.reuse ;  /* 0x0000001723237220 */ /* 0x080fe20000400000 */
[----:B------:R0:W-:Y:S01]  /*7bf0*/  @P1 STG.E.U16 desc[UR36][R8.64+0x20], R50 ;  /* 0x0000203208001986 */ /* 0x0001e2000c101524 */
[----:B------:R-:W-:Y:S01]  /*7c00*/  ISETP.GT.AND P1, PT, R3, 0x8, P2 ;  /* 0x000000080300780c */ /* 0x000fe20001724270 */
[-C--:B------:R-:W-:Y:S01]  /*7c10*/  FMUL R36, R36, R23.reuse ;  /* 0x0000001724247220 */ /* 0x080fe20000400000 */
[----:B------:R-:W-:Y:S01]  /*7c20*/  ISETP.GT.AND P2, PT, R4, 0x20, PT ;  /* 0x000000200400780c */ /* 0x000fe20003f44270 */
[----:B------:R-:W-:Y:S01]  /*7c30*/  FMUL R37, R37, R23 ;  /* 0x0000001725257220 */ /* 0x000fe20000400000 */
[----:B------:R-:W-:Y:S01]  /*7c40*/  F2FP.BF16.F32.PACK_AB R43, RZ, R43 ;  /* 0x0000002bff2b723e */ /* 0x000fe200000010ff */
[-C--:B------:R-:W-:Y:S01]  /*7c50*/  FMUL R38, R38, R23.reuse ;  /* 0x0000001726267220 */ /* 0x080fe20000400000 */
[----:B------:R-:W-:Y:S01]  /*7c60*/  F2FP.BF16.F32.PACK_AB R44, RZ, R44 ;  /* 0x0000002cff2c723e */ /* 0x000fe200000010ff */
[----:B------:R-:W-:Y:S01]  /*7c70*/  FMUL R39, R39, R23 ;  /* 0x0000001727277220 */ /* 0x000fe20000400000 */
[----:B------:R-:W-:Y:S01]  /*7c80*/  F2FP.BF16.F32.PACK_AB R45, RZ, R45 ;  /* 0x0000002dff2d723e */ /* 0x000fe200000010ff */
[----:B------:R-:W-:Y:S01]  /*7c90*/  FMUL R24, R24, R23 ;  /* 0x0000001718187220 */ /* 0x000fe20000400000 */
[----:B------:R-:W-:Y:S01]  /*7ca0*/  F2FP.BF16.F32.PACK_AB R46, RZ, R46 ;  /* 0x0000002eff2e723e */ /* 0x000fe200000010ff */
        /* <DEDUP_REMOVED lines=19> */
[----:B0-----:R-:W-:Y:S01]  /*7de0*/  @P1 IMAD.MOV.U32 R8, RZ, RZ, R12 ;  /* 0x000000ffff081224 */ /* 0x001fe200078e000c */
[----:B------:R-:W-:Y:S01]  /*7df0*/  F2FP.BF16.F32.PACK_AB R36, RZ, R36 ;  /* 0x00000024ff24723e */ /* 0x000fe200000010ff */
[----:B------:R-:W-:Y:S01]  /*7e00*/  @P1 IMAD.MOV.U32 R9, RZ, RZ, R13 ;  /* 0x000000ffff091224 */ /* 0x000fe200078e000d */
[----:B------:R-:W-:Y:S01]  /*7e10*/  F2FP.BF16.F32.PACK_AB R37, RZ, R37 ;  /* 0x00000025ff25723e */ /* 0x000fe200000010ff */
[-C--:B------:R-:W-:Y:S01]  /*7e20*/  FMUL R30, R30, R23.reuse ;  /* 0x000000171e1e7220 */ /* 0x080fe20000400000 */
[----:B------:R-:W-:Y:S01]  /*7e30*/  F2FP.BF16.F32.PACK_AB R38, RZ, R38 ;  /* 0x00000026ff26723e */ /* 0x000fe200000010ff */
[----:B------:R-:W-:Y:S01]  /*7e40*/  FMUL R31, R31, R23 ;  /* 0x000000171f1f7220 */ /* 0x000fe20000400000 */
[----:B------:R0:W-:Y:S01]  /*7e50*/  @P1 STG.E.U16 desc[UR36][R8.64+0x30], R54 ;  /* 0x0000303608001986 */ /* 0x0001e2000c101524 */
[----:B------:R-:W-:-:S02]  /*7e60*/  ISETP.GT.AND P1, PT, R3, 0x8, P2 ;  /* 0x000000080300780c */ /* 0x000fc40001724270 */
[----:B------:R-:W-:Y:S02]  /*7e70*/  ISETP.GT.AND P2, PT, R4, 0x28, PT ;  /* 0x000000280400780c */ /* 0x000fe40003f44270 */
[----:B------:R-:W-:Y:S02]  /*7e80*/  F2FP.BF16.F32.PACK_AB R39, RZ, R39 ;  /* 0x00000027ff27723e */ /* 0x000fe400000010ff */
[----:B------:R-:W-:Y:S02]  /*7e90*/  F2FP.BF16.F32.PACK_AB R24, RZ, R24 ;  /* 0x00000018ff18723e */ /* 0x000fe400000010ff */
[----:B------:R-:W-:Y:S02]  /*7ea0*/  F2FP.BF16.F32.PACK_AB R25, RZ, R25 ;  /* 0x00000019ff19723e */ /* 0x000fe400000010ff */
[----:B------:R-:W-:Y:S01]  /*7eb0*/  F2FP.BF16.F32.PACK_AB R26, RZ, R26 ;  /* 0x0000001aff1a723e */ /* 0x000fe200000010ff */
[----:B0-----:R-:W-:Y:S01]  /*7ec0*/  @P3 IMAD.MOV.U32 R8, RZ, RZ, R12 ;  /* 0x000000ffff083224 */ /* 0x001fe200078e000c */
[----:B------:R-:W-:Y:S01]  /*7ed0*/  F2FP.BF16.F32.PACK_AB R27, RZ, R27 ;  /* 0x0000001bff1b723e */ /* 0x000fe200000010ff */
[----:B------:R-:W-:Y:S01]  /*7ee0*/  @P3 IMAD.MOV.U32 R9, RZ, RZ, R13 ;  /* 0x000000ffff093224 */ /* 0x000fe200078e000d */
[----:B------:R-:W-:-:S02]  /*7ef0*/  F2FP.BF16.F32.PACK_AB R28, RZ, R28 ;  /* 0x0000001cff1c723e */ /* 0x000fc400000010ff */
[----:B------:R-:W-:Y:S02]  /*7f00*/  F2FP.BF16.F32.PACK_AB R29, RZ, R29 ;  /* 0x0000001dff1d723e */ /* 0x000fe400000010ff */
[----:B------:R0:W-:Y:S01]  /*7f10*/  @P3 STG.E.U16 desc[UR36][R8.64+0x32], R55 ;  /* 0x0000323708003986 */ /* 0x0001e2000c101524 */
[C---:B------:R-:W-:Y:S02]  /*7f20*/  ISETP.GT.AND P3, PT, R3.reuse, 0x8, P0 ;  /* 0x000000080300780c */ /* 0x040fe40000764270 */
[----:B------:R-:W-:Y:S01]  /*7f30*/  ISETP.GT.AND P0, PT, R4, 0x29, PT ;  /* 0x000000290400780c */ /* 0x000fe20003f04270 */
[----:B------:R-:W-:Y:S01]  /*7f40*/  @P5 STG.E.U16 desc[UR36][R6.64+0x40], R40 ;  /* 0x0000402806005986 */ /* 0x000fe2000c101524 */
[C---:B------:R-:W-:Y:S02]  /*7f50*/  ISETP.GT.AND P5, PT, R3.reuse, RZ, P2 ;  /* 0x000000ff0300720c */ /* 0x040fe400017a4270 */
[C---:B------:R-:W-:Y:S01]  /*7f60*/  ISETP.GT.AND P2, PT, R3.reuse, 0x8, P2 ;  /* 0x000000080300780c */ /* 0x040fe20001744270 */
[----:B------:R-:W-:Y:S01]  /*7f70*/  @P4 STG.E.U16 desc[UR36][R6.64+0x42], R41 ;  /* 0x0000422906004986 */ /* 0x000fe2000c101524 */
[----:B------:R-:W-:-:S02]  /*7f80*/  ISETP.GT.AND P4, PT, R3, RZ, P0 ;  /* 0x000000ff0300720c */ /* 0x000fc40000784270 */
[----:B------:R-:W-:Y:S01]  /*7f90*/  ISETP.GT.AND P0, PT, R3, 0x8, P0 ;  /* 0x000000080300780c */ /* 0x000fe20000704270 */
[----:B0-----:R-:W-:Y:S01]  /*7fa0*/  @P1 IMAD.MOV.U32 R8, RZ, RZ, R12 ;  /* 0x000000ffff081224 */ /* 0x001fe200078e000c */
[----:B------:R-:W-:Y:S01]  /*7fb0*/  F2FP.BF16.F32.PACK_AB R30, RZ, R30 ;  /* 0x0000001eff1e723e */ /* 0x000fe200000010ff */
[----:B------:R-:W-:Y:S01]  /*7fc0*/  @P1 IMAD.MOV.U32 R9, RZ, RZ, R13 ;  /* 0x000000ffff091224 */ /* 0x000fe200078e000d */
[----:B------:R-:W-:-:S04]  /*7fd0*/  F2FP.BF16.F32.PACK_AB R31, RZ, R31 ;  /* 0x0000001fff1f723e */ /* 0x000fc800000010ff */
[----:B------:R0:W-:Y:S01]  /*7fe0*/  @P1 STG.E.U16 desc[UR36][R8.64+0x40], R42 ;  /* 0x0000402a08001986 */ /* 0x0001e2000c101524 */
[----:B------:R-:W-:Y:S01]  /*7ff0*/  ISETP.GT.AND P1, PT, R4, 0x31, PT ;  /* 0x000000310400780c */ /* 0x000fe20003f24270 */
[----:B0-----:R-:W-:Y:S02]  /*8000*/  @P3 IMAD.MOV.U32 R8, RZ, RZ, R12 ;  /* 0x000000ffff083224 */ /* 0x001fe400078e000c */
[----:B------:R-:W-:-:S05]  /*8010*/  @P3 IMAD.MOV.U32 R9, RZ, RZ, R13 ;  /* 0x000000ffff093224 */ /* 0x000fca00078e000d */
[----:B------:R0:W-:Y:S01]  /*8020*/  @P3 STG.E.U16 desc[UR36][R8.64+0x42], R43 ;  /* 0x0000422b08003986 */ /* 0x0001e2000c101524 */
[----:B------:R-:W-:-:S03]  /*8030*/  ISETP.GT.AND P3, PT, R4, 0x30, PT ;  /* 0x000000300400780c */ /* 0x000fc60003f64270 */
[----:B------:R-:W-:Y:S01]  /*8040*/  @P5 STG.E.U16 desc[UR36][R6.64+0x50], R44 ;  /* 0x0000502c06005986 */ /* 0x000fe2000c101524 */
[----:B------:R-:W-:-:S03]  /*8050*/  ISETP.GT.AND P5, PT, R3, RZ, P3 ;  /* 0x000000ff0300720c */ /* 0x000fc60001fa4270 */
[----:B------:R-:W-:Y:S01]  /*8060*/  @P4 STG.E.U16 desc[UR36][R6.64+0x52], R45 ;  /* 0x0000522d06004986 */ /* 0x000fe2000c101524 */
[----:B------:R-:W-:Y:S01]  /*8070*/  ISETP.GT.AND P4, PT, R3, RZ, P1 ;  /* 0x000000ff0300720c */ /* 0x000fe20000f84270 */
[----:B0-----:R-:W-:Y:S02]  /*8080*/  @P2 IMAD.MOV.U32 R8, RZ, RZ, R12 ;  /* 0x000000ffff082224 */ /* 0x001fe400078e000c */
[----:B------:R-:W-:-:S05]  /*8090*/  @P2 IMAD.MOV.U32 R9, RZ, RZ, R13 ;  /* 0x000000ffff092224 */ /* 0x000fca00078e000d */
[----:B------:R0:W-:Y:S02]  /*80a0*/  @P2 STG.E.U16 desc[UR36][R8.64+0x50], R46 ;  /* 0x0000502e08002986 */ /* 0x0001e4000c101524 */
[----:B0-----:R-:W-:Y:S02]  /*80b0*/  @P0 IMAD.MOV.U32 R8, RZ, RZ, R12 ;  /* 0x000000ffff080224 */ /* 0x001fe400078e000c */
[----:B------:R-:W-:-:S05]  /*80c0*/  @P0 IMAD.MOV.U32 R9, RZ, RZ, R13 ;  /* 0x000000ffff090224 */ /* 0x000fca00078e000d */
[----:B------:R0:W-:Y:S01]  /*80d0*/  @P0 STG.E.U16 desc[UR36][R8.64+0x52], R47 ;  /* 0x0000522f08000986 */ /* 0x0001e2000c101524 */
[----:B------:R-:W-:-:S03]  /*80e0*/  ISETP.GT.AND P0, PT, R3, 0x8, P3 ;  /* 0x000000080300780c */ /* 0x000fc60001f04270 */
[----:B------:R-:W-:Y:S01]  /*80f0*/  @P5 STG.E.U16 desc[UR36][R6.64+0x60], R32 ;  /* 0x0000602006005986 */ /* 0x000fe2000c101524 */
[C---:B------:R-:W-:Y:S02]  /*8100*/  ISETP.GT.AND P5, PT, R3.reuse, 0x8, P1 ;  /* 0x000000080300780c */ /* 0x040fe40000fa4270 */
[C---:B------:R-:W-:Y:S01]  /*8110*/  ISETP.GT.AND P1, PT, R4.reuse, 0x39, PT ;  /* 0x000000390400780c */ /* 0x040fe20003f24270 */
[----:B------:R-:W-:Y:S01]  /*8120*/  @P4 STG.E.U16 desc[UR36][R6.64+0x62], R33 ;  /* 0x0000622106004986 */ /* 0x000fe2000c101524 */
[----:B------:R-:W-:Y:S02]  /*8130*/  ISETP.GT.AND P4, PT, R4, 0x38, PT ;  /* 0x000000380400780c */ /* 0x000fe40003f84270 */
[C---:B------:R-:W-:Y:S02]  /*8140*/  ISETP.GT.AND P3, PT, R3.reuse, RZ, P1 ;  /* 0x000000ff0300720c */ /* 0x040fe40000f64270 */
[C---:B------:R-:W-:Y:S01]  /*8150*/  ISETP.GT.AND P2, PT, R3.reuse, RZ, P4 ;  /* 0x000000ff0300720c */ /* 0x040fe20002744270 */
[----:B0-----:R-:W-:Y:S01]  /*8160*/  @P0 IMAD.MOV.U32 R8, RZ, RZ, R12 ;  /* 0x000000ffff080224 */ /* 0x001fe200078e000c */
[----:B------:R-:W-:Y:S01]  /*8170*/  ISETP.GT.AND P4, PT, R3, 0x8, P4 ;  /* 0x000000080300780c */ /* 0x000fe20002784270 */
[----:B------:R-:W-:-:S05]  /*8180*/  @P0 IMAD.MOV.U32 R9, RZ, RZ, R13 ;  /* 0x000000ffff090224 */ /* 0x000fca00078e000d */
[----:B------:R0:W-:Y:S01]  /*8190*/  @P0 STG.E.U16 desc[UR36][R8.64+0x60], R34 ;  /* 0x0000602208000986 */ /* 0x0001e2000c101524 */
[----:B------:R-:W-:-:S06]  /*81a0*/  ISETP.GT.AND P0, PT, R4, 0x49, PT ;  /* 0x000000490400780c */ /* 0x000fcc0003f04270 */
[--C-:B------:R-:W-:Y:S02]  /*81b0*/  @P4 IMAD.MOV.U32 R5, RZ, RZ, R13.reuse ;  /* 0x000000ffff054224 */ /* 0x100fe400078e000d */
[----:B0-----:R-:W-:Y:S02]  /*81c0*/  @P5 IMAD.MOV.U32 R8, RZ, RZ, R12 ;  /* 0x000000ffff085224 */ /* 0x001fe400078e000c */
[----:B------:R-:W-:-:S05]  /*81d0*/  @P5 IMAD.MOV.U32 R9, RZ, RZ, R13 ;  /* 0x000000ffff095224 */ /* 0x000fca00078e000d */
[----:B------:R-:W-:Y:S01]  /*81e0*/  @P5 STG.E.U16 desc[UR36][R8.64+0x62], R35 ;  /* 0x0000622308005986 */ /* 0x000fe2000c101524 */
[----:B------:R-:W-:Y:S02]  /*81f0*/  ISETP.GT.AND P5, PT, R3, 0x8, P1 ;  /* 0x000000080300780c */ /* 0x000fe40000fa4270 */
[C---:B------:R-:W-:Y:S01]  /*8200*/  ISETP.GT.AND P1, PT, R4.reuse, 0x48, PT ;  /* 0x000000480400780c */ /* 0x040fe20003f24270 */
[----:B------:R-:W-:Y:S01]  /*8210*/  @P2 STG.E.U16 desc[UR36][R6.64+0x70], R36 ;  /* 0x0000702406002986 */ /* 0x000fe2000c101524 */
[----:B------:R-:W-:-:S03]  /*8220*/  ISETP.GT.AND P2, PT, R4, 0x41, PT ;  /* 0x000000410400780c */ /* 0x000fc60003f44270 */
[----:B------:R-:W-:Y:S01]  /*8230*/  @P3 STG.E.U16 desc[UR36][R6.64+0x72], R37 ;  /* 0x0000722506003986 */ /* 0x000fe2000c101524 */
[----:B------:R-:W-:Y:S01]  /*8240*/  ISETP.GT.AND P3, PT, R4, 0x40, PT ;  /* 0x000000400400780c */ /* 0x000fe20003f64270 */
[----:B------:R-:W-:-:S05]  /*8250*/  @P4 IMAD.MOV.U32 R4, RZ, RZ, R12 ;  /* 0x000000ffff044224 */ /* 0x000fca00078e000c */
[----:B------:R0:W-:Y:S01]  /*8260*/  @P4 STG.E.U16 desc[UR36][R4.64+0x70], R38 ;  /* 0x0000702604004986 */ /* 0x0001e2000c101524 */
[C---:B------:R-:W-:Y:S02]  /*8270*/  ISETP.GT.AND P4, PT, R3.reuse, RZ, P2 ;  /* 0x000000ff0300720c */ /* 0x040fe40001784270 */
[----:B------:R-:W-:Y:S01]  /*8280*/  ISETP.GT.AND P2, PT, R3, 0x8, P2 ;  /* 0x000000080300780c */ /* 0x000fe20001744270 */
[----:B0-----:R-:W-:Y:S02]  /*8290*/  @P5 IMAD.MOV.U32 R4, RZ, RZ, R12 ;  /* 0x000000ffff045224 */ /* 0x001fe400078e000c */
[----:B------:R-:W-:-:S05]  /*82a0*/  @P5 IMAD.MOV.U32 R5, RZ, RZ, R13 ;  /* 0x000000ffff055224 */ /* 0x000fca00078e000d */
[----:B------:R0:W-:Y:S01]  /*82b0*/  @P5 STG.E.U16 desc[UR36][R4.64+0x72], R39 ;  /* 0x0000722704005986 */ /* 0x0001e2000c101524 */
[C---:B------:R-:W-:Y:S02]  /*82c0*/  ISETP.GT.AND P5, PT, R3.reuse, RZ, P3 ;  /* 0x000000ff0300720c */ /* 0x040fe40001fa4270 */
[----:B------:R-:W-:-:S11]  /*82d0*/  ISETP.GT.AND P3, PT, R3, 0x8, P3 ;  /* 0x000000080300780c */ /* 0x000fd60001f64270 */
[----:B0-----:R-:W-:Y:S02]  /*82e0*/  @P5 IMAD.MOV.U32 R4, RZ, RZ, R6 ;  /* 0x000000ffff045224 */ /* 0x001fe400078e0006 */
        /* <DEDUP_REMOVED lines=8> */
[----:B------:R-:W-:Y:S01]  /*8370*/  ISETP.GT.AND P1, PT, R3, 0x8, P1 ;  /* 0x000000080300780c */ /* 0x000fe20000f24270 */
[----:B0-----:R-:W-:Y:S02]  /*8380*/  @P3 IMAD.MOV.U32 R4, RZ, RZ, R12 ;  /* 0x000000ffff043224 */ /* 0x001fe400078e000c */
[----:B------:R-:W-:-:S05]  /*8390*/  @P3 IMAD.MOV.U32 R5, RZ, RZ, R13 ;  /* 0x000000ffff053224 */ /* 0x000fca00078e000d */
[----:B------:R0:W-:Y:S02]  /*83a0*/  @P3 STG.E.U16 desc[UR36][R4.64+0x80], R26 ;  /* 0x0000801a04003986 */ /* 0x0001e4000c101524 */
[----:B0-----:R-:W-:Y:S02]  /*83b0*/  @P2 IMAD.MOV.U32 R4, RZ, RZ, R12 ;  /* 0x000000ffff042224 */ /* 0x001fe400078e000c */
[----:B------:R-:W-:-:S05]  /*83c0*/  @P2 IMAD.MOV.U32 R5, RZ, RZ, R13 ;  /* 0x000000ffff052224 */ /* 0x000fca00078e000d */
[----:B------:R0:W-:Y:S02]  /*83d0*/  @P2 STG.E.U16 desc[UR36][R4.64+0x82], R27 ;  /* 0x0000821b04002986 */ /* 0x0001e4000c101524 */
[----:B0-----:R-:W-:Y:S02]  /*83e0*/  @P4 IMAD.MOV.U32 R4, RZ, RZ, R6 ;  /* 0x000000ffff044224 */ /* 0x001fe400078e0006 */
[----:B------:R-:W-:-:S05]  /*83f0*/  @P4 IMAD.MOV.U32 R5, RZ, RZ, R7 ;  /* 0x000000ffff054224 */ /* 0x000fca00078e0007 */
[----:B------:R0:W-:Y:S04]  /*8400*/  @P4 STG.E.U16 desc[UR36][R4.64+0x90], R28 ;  /* 0x0000901c04004986 */ /* 0x0001e8000c101524 */
[----:B------:R1:W-:Y:S01]  /*8410*/  @P5 STG.E.U16 desc[UR36][R6.64+0x92], R29 ;  /* 0x0000921d06005986 */ /* 0x0003e2000c101524 */
[----:B0-----:R-:W-:Y:S02]  /*8420*/  @P1 IMAD.MOV.U32 R4, RZ, RZ, R12 ;  /* 0x000000ffff041224 */ /* 0x001fe400078e000c */
[----:B------:R-:W-:-:S05]  /*8430*/  @P1 IMAD.MOV.U32 R5, RZ, RZ, R13 ;  /* 0x000000ffff051224 */ /* 0x000fca00078e000d */
[----:B------:R1:W-:Y:S04]  /*8440*/  @P1 STG.E.U16 desc[UR36][R4.64+0x90], R30 ;  /* 0x0000901e04001986 */ /* 0x0003e8000c101524 */
[----:B------:R1:W-:Y:S02]  /*8450*/  @P0 STG.E.U16 desc[UR36][R12.64+0x92], R31 ;  /* 0x0000921f0c000986 */ /* 0x0003e4000c101524 */
.L_x_106:
[----:B------:R-:W-:Y:S05]  /*8460*/  BSYNC B0 ;  /* 0x0000000000007941 */ /* 0x000fea0003800000 */
.L_x_28:
[----:B------:R-:W-:Y:S01]  /*8470*/  ULDC UR4, c[0x0][0xc] ;  /* 0x0000030000047ab9 */ /* 0x000fe20000000800 */
[----:B------:R-:W-:Y:S01]  /*8480*/  ULDC UR5, c[0x0][0x10] ;  /* 0x0000040000057ab9 */ /* 0x000fe20000000800 */
[----:B------:R-:W0:Y:S01]  /*8490*/  LDC R3, c[0x0][0x14] ;  /* 0x00000500ff037b82 */ /* 0x000e220000000800 */
[----:B------:R-:W-:Y:S01]  /*84a0*/  UIMAD.WIDE.U32 UR4, UR4, UR5, URZ ;  /* 0x00000005040472a5 */ /* 0x000fe2000f8e003f */
[----:B------:R-:W-:Y:S02]  /*84b0*/  IMAD.MOV.U32 R67, RZ, RZ, -0x1 ;  /* 0xffffffffff437424 */ /* 0x000fe400078e00ff */
[----:B------:R-:W-:-:S03]  /*84c0*/  IMAD.MOV.U32 R65, RZ, RZ, -0x1 ;  /* 0xffffffffff417424 */ /* 0x000fc600078e00ff */
[----:B0-----:R-:W-:-:S04]  /*84d0*/  IMAD.WIDE.U32 R16, R3, UR4, R16 ;  /* 0x0000000403107c25 */ /* 0x001fc8000f8e0010 */
[----:B------:R-:W-:Y:S01]  /*84e0*/  IMAD R3, R3, UR5, RZ ;  /* 0x0000000503037c24 */ /* 0x000fe2000f8e02ff */
[----:B------:R-:W-:Y:S02]  /*84f0*/  ULDC.64 UR4, c[0x0][0x650] ;  /* 0x0001940000047ab9 */ /* 0x000fe40000000a00 */
[----:B------:R-:W-:Y:S01]  /*8500*/  ISETP.GE.U32.AND P0, PT, R16, UR4, PT ;  /* 0x0000000410007c0c */ /* 0x000fe2000bf06070 */
[--C-:B------:R-:W-:Y:S01]  /*8510*/  IMAD.IADD R17, R17, 0x1, R3.reuse ;  /* 0x0000000111117824 */ /* 0x100fe200078e0203 */
[----:B------:R-:W-:-:S04]  /*8520*/  PRMT R3, RZ, 0x7610, R3 ;  /* 0x00007610ff037816 */ /* 0x000fc80000000003 */
[----:B------:R-:W-:-:S13]  /*8530*/  ISETP.GE.U32.AND.EX P0, PT, R17, UR5, PT, P0 ;  /* 0x0000000511007c0c */ /* 0x000fda000bf06100 */
[----:B------:R-:W-:Y:S05]  /*8540*/  @P0 BRA `(.L_x_107) ;  /* 0x0000000400640947 */ /* 0x000fea0003800000 */
[----:B-1-3--:R-:W0:Y:S01]  /*8550*/  S2R R12, SR_CTAID.X ;  /* 0x00000000000c7919 */ /* 0x00ae220000002500 */
[----:B--2-4-:R-:W1:Y:S01]  /*8560*/  LDC.64 R10, c[0x0][0x628] ;  /* 0x00018a00ff0a7b82 */ /* 0x014e620000000a00 */
[----:B------:R-:W-:Y:S01]  /*8570*/  ULDC UR4, c[0x0][0x150] ;  /* 0x0000540000047ab9 */ /* 0x000fe20000000800 */
[----:B------:R-:W-:Y:S01]  /*8580*/  IMAD.MOV.U32 R8, RZ, RZ, R16 ;  /* 0x000000ffff087224 */ /* 0x000fe200078e0010 */
[----:B------:R-:W2:Y:S01]  /*8590*/  S2R R24, SR_CTAID.Y ;  /* 0x0000000000187919 */ /* 0x000ea20000002600 */
[----:B------:R-:W-:-:S04]  /*85a0*/  IMAD.MOV.U32 R9, RZ, RZ, R17 ;  /* 0x000000ffff097224 */ /* 0x000fc800078e0011 */
[----:B------:R-:W3:Y:S08]  /*85b0*/  LDC R21, c[0x0][0x144] ;  /* 0x00005100ff157b82 */ /* 0x000ef00000000800 */
[----:B------:R-:W4:Y:S08]  /*85c0*/  LDC R0, c[0x0][0x630] ;  /* 0x00018c00ff007b82 */ /* 0x000f300000000800 */
[----:B------:R-:W2:Y:S01]  /*85d0*/  LDC.64 R14, c[0x0][0x620] ;  /* 0x00018800ff0e7b82 */ /* 0x000ea20000000a00 */
[----:B-1----:R-:W-:-:S04]  /*85e0*/  ISETP.NE.U32.AND P0, PT, R10, RZ, PT ;  /* 0x000000ff0a00720c */ /* 0x002fc80003f05070 */
[----:B------:R-:W-:Y:S02]  /*85f0*/  ISETP.NE.AND.EX P0, PT, R11, RZ, PT, P0 ;  /* 0x000000ff0b00720c */ /* 0x000fe40003f05300 */
[----:B0-----:R-:W-:-:S05]  /*8600*/  I2FP.F32.U32 R3, R12 ;  /* 0x0000000c00037245 */ /* 0x001fca0000201000 */
[----:B------:R-:W-:-:S04]  /*8610*/  FMUL R3, R3, UR4 ;  /* 0x0000000403037c20 */ /* 0x000fc80008400000 */
[----:B------:R0:W1:Y:S02]  /*8620*/  F2I.U32.TRUNC.NTZ R20, R3 ;  /* 0x0000000300147305 */ /* 0x000064000020f000 */
[----:B---34-:R-:W-:Y:S05]  /*8630*/  @!P0 BRA `(.L_x_108) ;  /* 0x0000000000288947 */ /* 0x018fea0003800000 */
[----:B0-----:R-:W0:Y:S02]  /*8640*/  LDC R3, c[0x0][0x634] ;  /* 0x00018d00ff037b82 */ /* 0x001e240000000800 */
        /* <DEDUP_REMOVED lines=9> */
.L_x_108:
[----:B------:R-:W3:Y:S01]  /*86e0*/  LDC.64 R28, c[0x0][0x640] ;  /* 0x00019000ff1c7b82 */ /* 0x000ee20000000a00 */
[-CC-:B------:R-:W-:Y:S01]  /*86f0*/  SHF.R.U64 R65, R8, R0.reuse, R9.reuse ;  /* 0x0000000008417219 */ /* 0x180fe20000001209 */
[----:B-1----:R-:W-:Y:S01]  /*8700*/  IMAD.MOV R20, RZ, RZ, -R20 ;  /* 0x000000ffff147224 */ /* 0x002fe200078e0a14 */
[----:B------:R-:W-:Y:S01]  /*8710*/  SHF.R.U32.HI R0, RZ, R0, R9 ;  /* 0x00000000ff007219 */ /* 0x000fe20000011609 */
[----:B------:R-:W-:Y:S01]  /*8720*/  ULDC UR4, c[0x0][0x154] ;  /* 0x0000550000047ab9 */ /* 0x000fe20000000800 */
[----:B0-----:R-:W-:Y:S01]  /*8730*/  IADD3 R3, P0, RZ, -R65, RZ ;  /* 0x80000041ff037210 */ /* 0x001fe20007f1e0ff */
[----:B------:R-:W-:Y:S02]  /*8740*/  IMAD R21, R21, R20, R12 ;  /* 0x0000001415157224 */ /* 0x000fe400078e020c */
[----:B------:R-:W0:Y:S01]  /*8750*/  LDC R6, c[0x0][0x618] ;  /* 0x00018600ff067b82 */ /* 0x000e220000000800 */
[----:B------:R-:W-:Y:S02]  /*8760*/  IMAD.MOV.U32 R7, RZ, RZ, 0x1 ;  /* 0x00000001ff077424 */ /* 0x000fe400078e00ff */
[----:B------:R-:W-:-:S04]  /*8770*/  IMAD.X R5, RZ, RZ, ~R0, P0 ;  /* 0x000000ffff057224 */ /* 0x000fc800000e0e00 */
[-C--:B--2---:R-:W-:Y:S01]  /*8780*/  IMAD R0, R5, R14.reuse, RZ ;  /* 0x0000000e05007224 */ /* 0x084fe200078e02ff */
[----:B------:R-:W1:Y:S01]  /*8790*/  LDC R8, c[0x0][0x608] ;  /* 0x00018200ff087b82 */ /* 0x000e620000000800 */
[----:B------:R-:W-:-:S04]  /*87a0*/  IMAD.WIDE.U32 R4, R3, R14, R16 ;  /* 0x0000000e03047225 */ /* 0x000fc800078e0010 */
[----:B------:R-:W-:Y:S01]  /*87b0*/  IMAD R3, R3, R15, R0 ;  /* 0x0000000f03037224 */ /* 0x000fe200078e0200 */
[----:B------:R-:W-:Y:S02]  /*87c0*/  I2FP.F32.U32 R0, R24 ;  /* 0x0000001800007245 */ /* 0x000fe40000201000 */
[----:B------:R-:W2:Y:S01]  /*87d0*/  LDC R26, c[0x0][0x658] ;  /* 0x00019600ff1a7b82 */ /* 0x000ea20000000800 */
[----:B------:R-:W-:Y:S01]  /*87e0*/  IMAD.IADD R3, R5, 0x1, R3 ;  /* 0x0000000105037824 */ /* 0x000fe200078e0203 */
[----:B---3--:R-:W-:Y:S01]  /*87f0*/  ISETP.NE.U32.AND P0, PT, R28, RZ, PT ;  /* 0x000000ff1c00720c */ /* 0x008fe20003f05070 */
[----:B------:R-:W-:Y:S01]  /*8800*/  FMUL R0, R0, UR4 ;  /* 0x0000000400007c20 */ /* 0x000fe20008400000 */
[----:B------:R-:W-:Y:S02]  /*8810*/  IMAD.MOV.U32 R5, RZ, RZ, -0x1 ;  /* 0xffffffffff057424 */ /* 0x000fe400078e00ff */
[----:B------:R-:W-:Y:S01]  /*8820*/  ISETP.NE.AND.EX P0, PT, R29, RZ, PT, P0 ;  /* 0x000000ff1d00720c */ /* 0x000fe20003f05300 */
[----:B------:R3:W4:Y:S01]  /*8830*/  F2I.U32.TRUNC.NTZ R13, R0 ;  /* 0x00000000000d7305 */ /* 0x000722000020f000 */
[----:B------:R-:W3:Y:S01]  /*8840*/  LDC R15, c[0x0][0x148] ;  /* 0x00005200ff0f7b82 */ /* 0x000ee20000000800 */
[----:B0-----:R-:W-:-:S02]  /*8850*/  SHF.R.U64 R12, R4, R6, R3 ;  /* 0x00000006040c7219 */ /* 0x001fc40000001203 */
[----:B------:R-:W-:-:S05]  /*8860*/  SHF.R.U32.HI R3, RZ, R6, R3 ;  /* 0x00000006ff037219 */ /* 0x000fca0000011603 */
[----:B------:R-:W0:Y:S01]  /*8870*/  LDC R20, c[0x0][0x600] ;  /* 0x00018000ff147b82 */ /* 0x000e220000000800 */
[-CC-:B-1----:R-:W-:Y:S02]  /*8880*/  SHF.R.U64 R10, R12, R8.reuse, R3.reuse ;  /* 0x000000080c0a7219 */ /* 0x182fe40000001203 */
[----:B------:R-:W-:-:S05]  /*8890*/  SHF.R.U32.HI R3, RZ, R8, R3 ;  /* 0x00000008ff037219 */ /* 0x000fca0000011603 */
[----:B------:R-:W1:Y:S01]  /*88a0*/  LDC R27, c[0x0][0x648] ;  /* 0x00019200ff1b7b82 */ /* 0x000e620000000800 */
[-C--:B--2---:R-:W-:Y:S02]  /*88b0*/  SHF.L.U32 R4, R5, R26.reuse, RZ ;  /* 0x0000001a05047219 */ /* 0x084fe400000006ff */
[-CC-:B------:R-:W-:Y:S02]  /*88c0*/  SHF.R.U64 R14, R10, R26.reuse, R3.reuse ;  /* 0x0000001a0a0e7219 */ /* 0x180fe40000001203 */
[----:B------:R-:W-:Y:S02]  /*88d0*/  SHF.R.U32.HI R5, RZ, R26, R3 ;  /* 0x0000001aff057219 */ /* 0x000fe40000011603 */
[----:B------:R-:W-:Y:S01]  /*88e0*/  LOP3.LUT R25, RZ, R4, RZ, 0x33, !PT ;  /* 0x00000004ff197212 */ /* 0x000fe200078e33ff */
[----:B------:R-:W2:Y:S01]  /*88f0*/  LDC R30, c[0x0][0x638] ;  /* 0x00018e00ff1e7b82 */ /* 0x000ea20000000800 */
[----:B------:R-:W-:Y:S01]  /*8900*/  SHF.L.U32 R26, R7, R26, RZ ;  /* 0x0000001a071a7219 */ /* 0x000fe200000006ff */
[----:B------:R-:W-:-:S06]  /*8910*/  IMAD.MOV.U32 R4, RZ, RZ, R14 ;  /* 0x000000ffff047224 */ /* 0x000fcc00078e000e */
[----:B------:R-:W0:Y:S01]  /*8920*/  LDC R31, c[0x0][0x610] ;  /* 0x00018400ff1f7b82 */ /* 0x000e220000000800 */
[----:B----4-:R-:W-:Y:S05]  /*8930*/  @!P0 BRA `(.L_x_109) ;  /* 0x0000000000288947 */ /* 0x010fea0003800000 */
[----:B------:R-:W4:Y:S02]  /*8940*/  LDC R3, c[0x0][0x64c] ;  /* 0x00019300ff037b82 */ /* 0x000f240000000800 */
[----:B----4-:R-:W-:-:S05]  /*8950*/  IADD3 R3, P0, R14, R3, RZ ;  /* 0x000000030e037210 */ /* 0x010fca0007f1e0ff */
        /* <DEDUP_REMOVED lines=8> */
.L_x_109:
[----:B------:R-:W-:Y:S01]  /*89e0*/  ISETP.NE.AND P0, PT, R2, 0x1, PT ;  /* 0x000000010200780c */ /* 0x000fe20003f05270 */
[----:B0-----:R-:W-:Y:S01]  /*89f0*/  VIADD R7, R20, 0xffffffff ;  /* 0xffffffff14077836 */ /* 0x001fe20000000000 */
[----:B-1-3--:R-:W-:Y:S01]  /*8a00*/  SHF.R.U64 R0, R4, R27, R5 ;  /* 0x0000001b04007219 */ /* 0x00afe20000001205 */
[----:B------:R-:W-:Y:S01]  /*8a10*/  IMAD.MOV R13, RZ, RZ, -R13 ;  /* 0x000000ffff0d7224 */ /* 0x000fe200078e0a0d */
[----:B------:R-:W-:Y:S01]  /*8a20*/  LOP3.LUT R5, R10, R25, RZ, 0xc0, !PT ;  /* 0x000000190a057212 */ /* 0x000fe200078ec0ff */
[----:B------:R-:W-:Y:S01]  /*8a30*/  IMAD.MOV.U32 R4, RZ, RZ, 0x1 ;  /* 0x00000001ff047424 */ /* 0x000fe200078e00ff */
[----:B------:R-:W-:Y:S01]  /*8a40*/  LOP3.LUT R12, R12, R7, RZ, 0xc0, !PT ;  /* 0x000000070c0c7212 */ /* 0x000fe200078ec0ff */
[----:B------:R-:W-:Y:S02]  /*8a50*/  IMAD.MOV R3, RZ, RZ, -R0 ;  /* 0x000000ffff037224 */ /* 0x000fe400078e0a00 */
[----:B------:R-:W-:Y:S02]  /*8a60*/  IMAD R0, R26, R0, R5 ;  /* 0x000000001a007224 */ /* 0x000fe400078e0205 */
[----:B--2---:R-:W-:-:S02]  /*8a70*/  IMAD R3, R3, R30, R14 ;  /* 0x0000001e03037224 */ /* 0x004fc400078e020e */
[----:B------:R-:W-:Y:S02]  /*8a80*/  @P0 IMAD R21, R15, R13, R24 ;  /* 0x0000000d0f150224 */ /* 0x000fe400078e0218 */
[----:B------:R-:W-:Y:S01]  /*8a90*/  IMAD R5, R3, R20, R12 ;  /* 0x0000001403057224 */ /* 0x000fe200078e020c */
[----:B------:R-:W-:Y:S01]  /*8aa0*/  PRMT R3, R4, 0x7610, R3 ;  /* 0x0000761004037816 */ /* 0x000fe20000000003 */
[----:B------:R-:W-:-:S05]  /*8ab0*/  IMAD R0, R0, R31, R21 ;  /* 0x0000001f00007224 */ /* 0x000fca00078e0215 */
[----:B------:R-:W-:Y:S02]  /*8ac0*/  SEL R67, R5, R0, !P0 ;  /* 0x0000000005437207 */ /* 0x000fe40004000000 */
[----:B------:R-:W-:-:S07]  /*8ad0*/  SEL R0, R0, R5, !P0 ;  /* 0x0000000500007207 */ /* 0x000fce0004000000 */
.L_x_107:
[----:B------:R-:W-:Y:S01]  /*8ae0*/  LOP3.LUT P0, RZ, R3, 0xff, RZ, 0xc0, !PT ;  /* 0x000000ff03ff7812 */ /* 0x000fe2000780c0ff */
[----:B------:R-:W-:-:S12]  /*8af0*/  IMAD.MOV.U32 R66, RZ, RZ, R0 ;  /* 0x000000ffff427224 */ /* 0x000fd800078e0000 */
[----:B------:R-:W-:Y:S05]  /*8b00*/  @P0 BRA `(.L_x_110) ;  /* 0xffffff8000f80947 */ /* 0x000fea000383ffff */
[----:B------:R-:W-:Y:S05]  /*8b10*/  EXIT ;  /* 0x000000000000794d */ /* 0x000fea0003800000 */
.L_x_3:
[----:B0-----:R-:W-:Y:S01]  /*8b20*/  ULDC.64 UR4, c[0x0][0x650] ;  /* 0x0001940000047ab9 */ /* 0x001fe20000000a00 */
        /* <DEDUP_REMOVED lines=25> */
.L_x_112:
[--C-:B------:R-:W-:Y:S01]  /*8cc0*/  SHF.R.U64 R12, R10, R14, R11.reuse ;  /* 0x0000000e0a0c7219 */ /* 0x100fe2000000120b */
[----:B------:R-:W0:Y:S01]  /*8cd0*/  LDC R22, c[0x0][0x618] ;  /* 0x00018600ff167b82 */ /* 0x000e220000000800 */
[----:B------:R-:W-:Y:S01]  /*8ce0*/  I2FP.F32.U32 R6, R4 ;  /* 0x0000000400067245 */ /* 0x000fe20000201000 */
[----:B------:R-:W-:Y:S01]  /*8cf0*/  ULDC UR4, c[0x0][0x150] ;  /* 0x0000540000047ab9 */ /* 0x000fe20000000800 */
[----:B------:R-:W-:Y:S02]  /*8d00*/  SHF.R.U32.HI R5, RZ, R14, R11 ;  /* 0x0000000eff057219 */ /* 0x000fe4000001160b */
[----:B------:R-:W-:Y:S01]  /*8d10*/  IADD3 R9, P0, RZ, -R12, RZ ;  /* 0x8000000cff097210 */ /* 0x000fe20007f1e0ff */
[----:B------:R-:W-:Y:S01]  /*8d20*/  FMUL R11, R6, UR4 ;  /* 0x00000004060b7c20 */ /* 0x000fe20008400000 */
[----:B------:R-:W-:Y:S01]  /*8d30*/  ULDC UR4, c[0x0][0x154] ;  /* 0x0000550000047ab9 */ /* 0x000fe20000000800 */
[----:B------:R-:W1:Y:S02]  /*8d40*/  LDC.64 R24, c[0x0][0x640] ;  /* 0x00019000ff187b82 */ /* 0x000e640000000a00 */
[----:B------:R-:W-:-:S02]  /*8d50*/  IMAD.X R5, RZ, RZ, ~R5, P0 ;  /* 0x000000ffff057224 */ /* 0x000fc400000e0e05 */
[----:B------:R-:W2:Y:S01]  /*8d60*/  F2I.U32.TRUNC.NTZ R11, R11 ;  /* 0x0000000b000b7305 */ /* 0x000ea2000020f000 */
[----:B------:R-:W-:-:S03]  /*8d70*/  IMAD.WIDE.U32 R6, R9, R20, R16 ;  /* 0x0000001409067225 */ /* 0x000fc600078e0010 */
[----:B------:R-:W3:Y:S01]  /*8d80*/  LDC R13, c[0x0][0x144] ;  /* 0x00005100ff0d7b82 */ /* 0x000ee20000000800 */
[----:B------:R-:W-:-:S04]  /*8d90*/  IMAD R8, R5, R20, RZ ;  /* 0x0000001405087224 */ /* 0x000fc800078e02ff */
[----:B------:R-:W-:Y:S02]  /*8da0*/  IMAD R5, R9, R21, R8 ;  /* 0x0000001509057224 */ /* 0x000fe400078e0208 */
[----:B------:R-:W-:Y:S01]  /*8db0*/  IMAD.MOV.U32 R8, RZ, RZ, -0x1 ;  /* 0xffffffffff087424 */ /* 0x000fe200078e00ff */
[----:B------:R-:W4:Y:S01]  /*8dc0*/  LDC R14, c[0x0][0x608] ;  /* 0x00018200ff0e7b82 */ /* 0x000f220000000800 */
[----:B------:R-:W-:Y:S01]  /*8dd0*/  IMAD.IADD R5, R7, 0x1, R5 ;  /* 0x0000000107057824 */ /* 0x000fe200078e0205 */
[----:B------:R-:W-:-:S04]  /*8de0*/  I2FP.F32.U32 R7, R3 ;  /* 0x0000000300077245 */ /* 0x000fc80000201000 */
[-C--:B0-----:R-:W-:Y:S01]  /*8df0*/  SHF.R.U64 R10, R6, R22.reuse, R5 ;  /* 0x00000016060a7219 */ /* 0x081fe20000001205 */
[----:B--2---:R-:W-:Y:S01]  /*8e00*/  IMAD.MOV R6, RZ, RZ, -R11 ;  /* 0x000000ffff067224 */ /* 0x004fe200078e0a0b */
[----:B------:R-:W0:Y:S01]  /*8e10*/  LDC R9, c[0x0][0x658] ;  /* 0x00019600ff097b82 */ /* 0x000e220000000800 */
[----:B-1----:R-:W-:Y:S01]  /*8e20*/  ISETP.NE.U32.AND P0, PT, R24, RZ, PT ;  /* 0x000000ff1800720c */ /* 0x002fe20003f05070 */
[----:B------:R-:W-:Y:S01]  /*8e30*/  FMUL R7, R7, UR4 ;  /* 0x0000000407077c20 */ /* 0x000fe20008400000 */
[----:B------:R-:W-:Y:S02]  /*8e40*/  SHF.R.U32.HI R5, RZ, R22, R5 ;  /* 0x00000016ff057219 */ /* 0x000fe40000011605 */
[----:B------:R-:W-:-:S03]  /*8e50*/  ISETP.NE.AND.EX P0, PT, R25, RZ, PT, P0 ;  /* 0x000000ff1900720c */ /* 0x000fc60003f05300 */
[----:B------:R-:W1:Y:S01]  /*8e60*/  LDC R20, c[0x0][0x148] ;  /* 0x00005200ff147b82 */ /* 0x000e620000000800 */
[----:B---3--:R-:W-:Y:S02]  /*8e70*/  IMAD R23, R13, R6, R4 ;  /* 0x000000060d177224 */ /* 0x008fe400078e0204 */
[----:B------:R-:W-:-:S05]  /*8e80*/  IMAD.MOV.U32 R6, RZ, RZ, 0x1 ;  /* 0x00000001ff067424 */ /* 0x000fca00078e00ff */
[----:B------:R-:W2:Y:S01]  /*8e90*/  LDC R21, c[0x0][0x600] ;  /* 0x00018000ff157b82 */ /* 0x000ea20000000800 */
[-CC-:B----4-:R-:W-:Y:S02]  /*8ea0*/  SHF.R.U64 R13, R10, R14.reuse, R5.reuse ;  /* 0x0000000e0a0d7219 */ /* 0x190fe40000001205 */
[----:B------:R-:W-:Y:S02]  /*8eb0*/  SHF.R.U32.HI R4, RZ, R14, R5 ;  /* 0x0000000eff047219 */ /* 0x000fe40000011605 */
[----:B------:R3:W4:Y:S03]  /*8ec0*/  F2I.U32.TRUNC.NTZ R14, R7 ;  /* 0x00000007000e7305 */ /* 0x000726000020f000 */
[----:B------:R-:W1:Y:S01]  /*8ed0*/  LDC R26, c[0x0][0x648] ;  /* 0x00019200ff1a7b82 */ /* 0x000e620000000800 */
[-C--:B0-----:R-:W-:Y:S02]  /*8ee0*/  SHF.R.U64 R15, R13, R9.reuse, R4 ;  /* 0x000000090d0f7219 */ /* 0x081fe40000001204 */
[----:B------:R-:W-:-:S02]  /*8ef0*/  SHF.L.U32 R8, R8, R9, RZ ;  /* 0x0000000908087219 */ /* 0x000fc400000006ff */
[-C--:B------:R-:W-:Y:S01]  /*8f00*/  SHF.R.U32.HI R5, RZ, R9.reuse, R4 ;  /* 0x00000009ff057219 */ /* 0x080fe20000011604 */
[----:B------:R-:W-:Y:S01]  /*8f10*/  IMAD.MOV.U32 R4, RZ, RZ, R15 ;  /* 0x000000ffff047224 */ /* 0x000fe200078e000f */
[----:B------:R-:W-:Y:S01]  /*8f20*/  SHF.L.U32 R22, R6, R9, RZ ;  /* 0x0000000906167219 */ /* 0x000fe200000006ff */
[----:B------:R-:W0:Y:S01]  /*8f30*/  LDC R27, c[0x0][0x638] ;  /* 0x00018e00ff1b7b82 */ /* 0x000e220000000800 */
[----:B------:R-:W-:-:S07]  /*8f40*/  LOP3.LUT R28, RZ, R8, RZ, 0x33, !PT ;  /* 0x00000008ff1c7212 */ /* 0x000fce00078e33ff */
        /* <DEDUP_REMOVED lines=12> */
.L_x_113:
[----:B------:R-:W-:Y:S01]  /*9010*/  ISETP.NE.AND P0, PT, R2, 0x1, PT ;  /* 0x000000010200780c */ /* 0x000fe20003f05270 */
[----:B--2---:R-:W-:Y:S01]  /*9020*/  VIADD R7, R21, 0xffffffff ;  /* 0xffffffff15077836 */ /* 0x004fe20000000000 */
[----:B-1----:R-:W-:Y:S01]  /*9030*/  SHF.R.U64 R5, R4, R26, R5 ;  /* 0x0000001a04057219 */ /* 0x002fe20000001205 */
[----:B------:R-:W-:Y:S01]  /*9040*/  IMAD.MOV R14, RZ, RZ, -R14 ;  /* 0x000000ffff0e7224 */ /* 0x000fe200078e0a0e */
[----:B------:R-:W-:Y:S01]  /*9050*/  LOP3.LUT R4, R13, R28, RZ, 0xc0, !PT ;  /* 0x0000001c0d047212 */ /* 0x000fe200078ec0ff */
[----:B------:R-:W-:Y:S01]  /*9060*/  IMAD.MOV.U32 R8, RZ, RZ, R12 ;  /* 0x000000ffff087224 */ /* 0x000fe200078e000c */
[----:B------:R-:W-:Y:S01]  /*9070*/  LOP3.LUT R10, R10, R7, RZ, 0xc0, !PT ;  /* 0x000000070a0a7212 */ /* 0x000fe200078ec0ff */
[----:B------:R-:W-:Y:S02]  /*9080*/  IMAD.MOV R6, RZ, RZ, -R5 ;  /* 0x000000ffff067224 */ /* 0x000fe400078e0a05 */
[----:B------:R-:W-:-:S04]  /*9090*/  IMAD R4, R22, R5, R4 ;  /* 0x0000000516047224 */ /* 0x000fc800078e0204 */
[----:B------:R-:W-:Y:S02]  /*90a0*/  @P0 IMAD R23, R20, R14, R3 ;  /* 0x0000000e14170224 */ /* 0x000fe400078e0203 */
[----:B0-----:R-:W-:Y:S02]  /*90b0*/  IMAD R3, R6, R27, R15 ;  /* 0x0000001b06037224 */ /* 0x001fe400078e020f */
[----:B------:R-:W-:Y:S02]  /*90c0*/  IMAD R7, R4, R29, R23 ;  /* 0x0000001d04077224 */ /* 0x000fe400078e0217 */
[----:B------:R-:W-:Y:S02]  /*90d0*/  IMAD R4, R3, R21, R10 ;  /* 0x0000001503047224 */ /* 0x000fe400078e020a */
[----:B------:R-:W-:-:S03]  /*90e0*/  IMAD.MOV.U32 R6, RZ, RZ, 0x1 ;  /* 0x00000001ff067424 */ /* 0x000fc600078e00ff */
[----:B------:R-:W-:Y:S02]  /*90f0*/  SEL R9, R4, R7, !P0 ;  /* 0x0000000704097207 */ /* 0x000fe40004000000 */
[----:B------:R-:W-:-:S07]  /*9100*/  SEL R7, R7, R4, !P0 ;  /* 0x0000000407077207 */ /* 0x000fce0004000000 */
.L_x_111:
[----:B------:R-:W-:-:S08]  /*9110*/  NOP ;  /* 0x0000000000007918 */ /* 0x000fd00000000000 */
[----:B------:R-:W0:-:S00]  /*9120*/  USETMAXREG.DEALLOC.CTAPOOL 0x28 ;  /* 0x00000028000079c8 */ /* 0x000e0000080e0500 */
[----:B0-----:R-:W-:-:S13]  /*9130*/  ISETP.NE.AND P0, PT, R0, RZ, PT ;  /* 0x000000ff0000720c */ /* 0x001fda0003f05270 */
[----:B------:R-:W-:Y:S05]  /*9140*/  @P0 EXIT ;  /* 0x000000000000094d */ /* 0x000fea0003800000 */
[----:B------:R-:W-:Y:S01]  /*9150*/  LOP3.LUT P0, RZ, R6, 0xff, RZ, 0xc0, !PT ;  /* 0x000000ff06ff7812 */ /* 0x000fe2000780c0ff */
[----:B------:R-:W-:Y:S02]  /*9160*/  IMAD.MOV.U32 R3, RZ, RZ, 0x1 ;  /* 0x00000001ff037424 */ /* 0x000fe400078e00ff */
[----:B------:R-:W-:-:S10]  /*9170*/  IMAD.MOV.U32 R0, RZ, RZ, RZ ;  /* 0x000000ffff007224 */ /* 0x000fd400078e00ff */
[----:B------:R-:W-:Y:S05]  /*9180*/  @!P0 BRA `(.L_x_114) ;  /* 0x0000000c00bc8947 */ /* 0x000fea0003800000 */
[----:B------:R-:W0:Y:S01]  /*9190*/  LDC R0, c[0x0][0x28c] ;  /* 0x0000a300ff007b82 */ /* 0x000e220000000800 */
[----:B------:R-:W-:Y:S01]  /*91a0*/  ULDC UR21, c[0x0][0x658] ;  /* 0x0001960000157ab9 */ /* 0x000fe20000000800 */
[----:B------:R-:W-:Y:S01]  /*91b0*/  UMOV UR5, 0xffffffff ;  /* 0xffffffff00057882 */ /* 0x000fe20000000000 */
[----:B------:R-:W-:Y:S01]  /*91c0*/  ULDC UR4, c[0x0][0xc] ;  /* 0x0000030000047ab9 */ /* 0x000fe20000000800 */
[----:B------:R-:W-:Y:S01]  /*91d0*/  USHF.L.U32 UR29, UR5, UR21, URZ ;  /* 0x00000015051d7299 */ /* 0x000fe2000800063f */
[C---:B------:R-:W-:Y:S01]  /*91e0*/  LOP3.LUT P2, RZ, R18.reuse, 0x7f, RZ, 0xc0, !PT ;  /* 0x0000007f12ff7812 */ /* 0x040fe2000784c0ff */
[----:B------:R-:W-:Y:S01]  /*91f0*/  UMOV UR6, 0x1 ;  /* 0x0000000100067882 */ /* 0x000fe20000000000 */
[----:B------:R-:W-:Y:S01]  /*9200*/  ULDC UR5, c[0x0][0x10] ;  /* 0x0000040000057ab9 */ /* 0x000fe20000000800 */
[----:B------:R-:W-:Y:S01]  /*9210*/  LOP3.LUT P0, RZ, R18, 0x1f, RZ, 0xc0, !PT ;  /* 0x0000001f12ff7812 */ /* 0x000fe2000780c0ff */
[----:B------:R-:W-:Y:S01]  /*9220*/  UIMAD.WIDE.U32 UR4, UR4, UR5, URZ ;  /* 0x00000005040472a5 */ /* 0x000fe2000f8e003f */
[----:B------:R-:W-:Y:S01]  /*9230*/  BSSY B0, `(.L_x_114) ;  /* 0x00000e4000007945 */ /* 0x000fe20003800000 */
[----:B------:R-:W-:Y:S01]  /*9240*/  USHF.L.U32 UR21, UR6, UR21, URZ ;  /* 0x0000001506157299 */ /* 0x000fe2000800063f */
[----:B------:R-:W-:Y:S01]  /*9250*/  IMAD.MOV.U32 R11, RZ, RZ, 0x1 ;  /* 0x00000001ff0b7424 */ /* 0x000fe200078e00ff */
[----:B------:R-:W-:Y:S01]  /*9260*/  LOP3.LUT R18, R19, 0x2, RZ, 0xfc, !PT ;  /* 0x0000000213127812 */ /* 0x000fe200078efcff */
[----:B------:R-:W-:Y:S01]  /*9270*/  ULDC UR6, c[0x0][0x14] ;  /* 0x0000050000067ab9 */ /* 0x000fe20000000800 */
[----:B------:R-:W-:Y:S01]  /*9280*/  PLOP3.LUT P0, PT, P0, P2, PT, 0x8a, 0x0 ;  /* 0x000000000000781c */ /* 0x000fe20000705172 */
[----:B------:R-:W-:-:S02]  /*9290*/  UIMAD.WIDE.U32 UR22, UR4, UR6, URZ ;  /* 0x00000006041672a5 */ /* 0x000fc4000f8e003f */
[----:B------:R-:W-:Y:S01]  /*92a0*/  UIMAD UR37, UR5, UR6, URZ ;  /* 0x00000006052572a4 */ /* 0x000fe2000f8e023f */
[----:B------:R-:W-:Y:S01]  /*92b0*/  ULDC UR13, c[0x0][0x600] ;  /* 0x00018000000d7ab9 */ /* 0x000fe20000000800 */
[----:B------:R-:W-:Y:S02]  /*92c0*/  ULOP3.LUT UR29, URZ, UR29, URZ, 0x33, !UPT ;  /* 0x0000001d3f1d7292 */ /* 0x000fe4000f8e333f */
[----:B------:R-:W-:Y:S01]  /*92d0*/  UIADD3 UR13, UR13, -0x1, URZ ;  /* 0xffffffff0d0d7890 */ /* 0x000fe2000fffe03f */
[----:B0-----:R-:W-:Y:S01]  /*92e0*/  VIADD R0, R0, 0xff ;  /* 0x000000ff00007836 */ /* 0x001fe20000000000 */
[----:B------:R-:W-:Y:S01]  /*92f0*/  UIADD3 UR37, UR23, UR37, URZ ;  /* 0x0000002517257290 */ /* 0x000fe2000fffe03f */
[----:B------:R-:W-:-:S03]  /*9300*/  ULDC.64 UR30, c[0x0][0x198] ;  /* 0x00006600001e7ab9 */ /* 0x000fc60000000a00 */
[----:B------:R-:W-:-:S04]  /*9310*/  SHF.R.S32.HI R3, RZ, 0x1f, R0 ;  /* 0x0000001fff037819 */ /* 0x000fc80000011400 */
[----:B------:R-:W-:Y:S01]  /*9320*/  LEA.HI R3, R3, R0, RZ, 0x8 ;  /* 0x0000000003037211 */ /* 0x000fe200078f40ff */
[----:B------:R-:W-:-:S03]  /*9330*/  IMAD.MOV.U32 R0, RZ, RZ, RZ ;  /* 0x000000ffff007224 */ /* 0x000fc600078e00ff */
[----:B------:R-:W-:Y:S01]  /*9340*/  SHF.R.S32.HI R13, RZ, 0x8, R3 ;  /* 0x00000008ff0d7819 */ /* 0x000fe20000011403 */
[----:B------:R-:W-:-:S04]  /*9350*/  IMAD.MOV.U32 R3, RZ, RZ, 0x1 ;  /* 0x00000001ff037424 */ /* 0x000fc800078e00ff */
[----:B------:R-:W-:-:S07]  /*9360*/  VIADD R10, R13, 0x1 ;  /* 0x000000010d0a7836 */ /* 0x000fce0000000000 */
.L_x_126:
[----:B------:R-:W-:-:S03]  /*9370*/  UMOV UR4, 0xffffffff ;  /* 0xffffffff00047882 */ /* 0x000fc60000000000 */
[----:B------:R-:W-:Y:S05]  /*9380*/  BRA.DIV UR4, `(.L_x_115) ;  /* 0x0000000e04e07947 */ /* 0x000fea000b800000 */
[----:B------:R-:W-:-:S13]  /*9390*/  ELECT P6, URZ, PT ;  /* 0x00000000003f782f */ /* 0x000fda00038c0000 */
.L_x_135:
[----:B------:R-:W0:Y:S01]  /*93a0*/  LDC R4, c[0x0][0x28c] ;  /* 0x0000a300ff047b82 */ /* 0x000e220000000800 */
[----:B------:R-:W-:Y:S01]  /*93b0*/  BSSY B1, `(.L_x_116) ;  /* 0x0000059000017945 */ /* 0x000fe20003800000 */
[----:B0-----:R-:W-:-:S13]  /*93c0*/  ISETP.LT.OR P6, PT, R4, 0x1, !P6 ;  /* 0x000000010400780c */ /* 0x001fda00077c1670 */
[----:B------:R-:W-:Y:S05]  /*93d0*/  @P6 BRA `(.L_x_117) ;  /* 0x0000000400586947 */ /* 0x000fea0003800000 */
[----:B------:R-:W-:Y:S02]  /*93e0*/  IMAD.SHL.U32 R14, R7, 0x80, RZ ;  /* 0x00000080070e7824 */ /* 0x000fe400078e00ff */
[----:B------:R-:W-:Y:S02]  /*93f0*/  IMAD R15, R9, 0x50, RZ ;  /* 0x00000050090f7824 */ /* 0x000fe400078e02ff */
[----:B------:R-:W-:Y:S02]  /*9400*/  IMAD.MOV.U32 R20, RZ, RZ, RZ ;  /* 0x000000ffff147224 */ /* 0x000fe400078e00ff */
[----:B------:R-:W-:Y:S02]  /*9410*/  IMAD.MOV.U32 R4, RZ, RZ, R10 ;  /* 0x000000ffff047224 */ /* 0x000fe400078e000a */
[----:B------:R-:W-:Y:S02]  /*9420*/  IMAD.MOV.U32 R5, RZ, RZ, R3 ;  /* 0x000000ffff057224 */ /* 0x000fe400078e0003 */
[----:B------:R-:W-:-:S07]  /*9430*/  IMAD.MOV.U32 R6, RZ, RZ, R0 ;  /* 0x000000ffff067224 */ /* 0x000fce00078e0000 */
.L_x_121:
[----:B------:R-:W0:Y:S01]  /*9440*/  S2R R12, SR_CgaCtaId ;  /* 0x00000000000c7919 */ /* 0x000e220000008800 */
[----:B------:R-:W-:Y:S01]  /*9450*/  MOV R7, 0x400 ;  /* 0x0000040000077802 */ /* 0x000fe20000000f00 */
[----:B------:R-:W1:Y:S03]  /*9460*/  @!P2 LDC R9, c[0x0][0x500] ;  /* 0x00014000ff09ab82 */ /* 0x000e660000000800 */
[----:B0-----:R-:W-:Y:S02]  /*9470*/  LEA R21, R12, R7, 0x18 ;  /* 0x000000070c157211 */ /* 0x001fe400078ec0ff */
[----:B------:R-:W-:-:S03]  /*9480*/  SHF.L.U32 R7, R5, 0x1f, RZ ;  /* 0x0000001f05077819 */ /* 0x000fc600000006ff */
[----:B------:R-:W-:-:S04]  /*9490*/  IMAD R12, R6, 0x8, R21 ;  /* 0x00000008060c7824 */ /* 0x000fc800078e0215 */
[----:B------:R-:W0:Y:S02]  /*94a0*/  SYNCS.PHASECHK.TRANS64.TRYWAIT P1, [R12+URZ+0x10], R7 ;  /* 0x000010070c0075a7 */ /* 0x000e24000802017f */
[----:B01----:R-:W-:Y:S05]  /*94b0*/  @!P1 BRA `(.L_x_118) ;  /* 0x0000000c00b49947 */ /* 0x003fea0003800000 */
.L_x_136:
[----:B0-----:R-:W-:Y:S01]  /*94c0*/  PRMT R7, R18, 0x9910, RZ ;  /* 0x0000991012077816 */ /* 0x001fe200000000ff */
[----:B------:R0:W-:Y:S03]  /*94d0*/  @!P2 SYNCS.ARRIVE.TRANS64 RZ, [R12+URZ], R9 ;  /* 0x000000090cffa9a7 */ /* 0x0001e6000800003f */
[----:B------:R-:W-:-:S13]  /*94e0*/  ISETP.NE.AND P1, PT, R7, 0x2, PT ;  /* 0x000000020700780c */ /* 0x000fda0003f25270 */
[----:B0-----:R-:W-:Y:S05]  /*94f0*/  @P1 BRA `(.L_x_119) ;  /* 0x0000000000041947 */ /* 0x001fea0003800000 */
[----:B------:R-:W-:Y:S01]  /*9500*/  BPT.TRAP 0x1 ;  /* 0x000000040000795c */ /* 0x000fe20000300000 */
.L_x_119:
[----:B------:R-:W-:Y:S05]  /*9510*/  @P0 BRA `(.L_x_120) ;  /* 0x0000000000040947 */ /* 0x000fea0003800000 */
[----:B------:R-:W-:Y:S01]  /*9520*/  BPT.TRAP 0x1 ;  /* 0x000000040000795c */ /* 0x000fe20000300000 */
.L_x_120:
[--C-:B------:R-:W-:Y:S01]  /*9530*/  IMAD R7, R6, 0x10000, R21.reuse ;  /* 0x0001000006077824 */ /* 0x100fe200078e0215 */
[----:B------:R-:W-:Y:S01]  /*9540*/  R2UR UR10, R20 ;  /* 0x00000000140a72ca */ /* 0x000fe200000e0000 */
[----:B------:R-:W-:Y:S01]  /*9550*/  IMAD R21, R6, 0xa000, R21 ;  /* 0x0000a00006157824 */ /* 0x000fe200078e0215 */
[----:B------:R-:W-:Y:S01]  /*9560*/  R2UR UR9, R12 ;  /* 0x000000000c0972ca */ /* 0x000fe200000e0000 */
[----:B------:R-:W-:Y:S01]  /*9570*/  UIADD3 UR14, UP0, UR30, 0xf0, URZ ;  /* 0x000000f01e0e7890 */ /* 0x000fe2000ff1e03f */
[----:B------:R-:W-:Y:S01]  /*9580*/  R2UR UR40, R7 ;  /* 0x00000000072872ca */ /* 0x000fe200000e0000 */
[----:B------:R-:W-:Y:S01]  /*9590*/  VIADD R4, R4, 0xffffffff ;  /* 0xffffffff04047836 */ /* 0x000fe20000000000 */
[----:B------:R-:W-:Y:S01]  /*95a0*/  R2UR UR18, R21 ;  /* 0x00000000151272ca */ /* 0x000fe200000e0000 */
[----:B------:R-:W-:Y:S01]  /*95b0*/  UIADD3.X UR15, URZ, UR31, URZ, UP0, !UPT ;  /* 0x0000001f3f0f7290 */ /* 0x000fe200087fe43f */
[----:B------:R-:W-:Y:S01]  /*95c0*/  R2UR UR11, R14 ;  /* 0x000000000e0b72ca */ /* 0x000fe200000e0000 */
[----:B------:R-:W-:Y:S01]  /*95d0*/  UIADD3 UR6, UP1, UR30, 0x1f0, URZ ;  /* 0x000001f01e067890 */ /* 0x000fe2000ff3e03f */
[----:B------:R-:W-:Y:S01]  /*95e0*/  R2UR UR12, R8 ;  /* 0x00000000080c72ca */ /* 0x000fe200000e0000 */
[----:B------:R-:W-:Y:S01]  /*95f0*/  UMOV UR4, 0x0 ;  /* 0x0000000000047882 */ /* 0x000fe20000000000 */
[----:B------:R-:W-:Y:S01]  /*9600*/  R2UR UR35, R15 ;  /* 0x000000000f2372ca */ /* 0x000fe200000e0000 */
[----:B------:R-:W-:Y:S01]  /*9610*/  UIADD3 UR58, UR10, 0x40, URZ ;  /* 0x000000400a3a7890 */ /* 0x000fe2000fffe03f */
[----:B------:R-:W-:Y:S01]  /*9620*/  ISETP.GT.AND P3, PT, R4, 0x1, PT ;  /* 0x000000010400780c */ /* 0x000fe20003f64270 */
[----:B------:R-:W-:Y:S01]  /*9630*/  UIADD3 UR50, UR10, 0x80, URZ ;  /* 0x000000800a327890 */ /* 0x000fe2000fffe03f */
[----:B------:R-:W-:Y:S01]  /*9640*/  VIADD R6, R6, 0x1 ;  /* 0x0000000106067836 */ /* 0x000fe20000000000 */
[----:B------:R-:W-:Y:S01]  /*9650*/  UIADD3 UR8, UR40, 0x100, URZ ;  /* 0x0000010028087890 */ /* 0x000fe2000fffe03f */
[----:B------:R-:W-:Y:S01]  /*9660*/  VIADD R20, R20, 0x100 ;  /* 0x0000010014147836 */ /* 0x000fe20000000000 */
[----:B------:R-:W-:-:S02]  /*9670*/  UIADD3 UR56, UR40, 0x4100, URZ ;  /* 0x0000410028387890 */ /* 0x000fc4000fffe03f */
[----:B------:R-:W-:Y:S01]  /*9680*/  UIADD3 UR48, UR40, 0x8100, URZ ;  /* 0x0000810028307890 */ /* 0x000fe2000fffe03f */
[C---:B------:R-:W-:Y:S01]  /*9690*/  ISETP.NE.AND P1, PT, R6.reuse, 0x2, PT ;  /* 0x000000020600780c */ /* 0x040fe20003f25270 */
[----:B------:R-:W-:Y:S02]  /*96a0*/  UIADD3 UR42, UR10, 0xc0, URZ ;  /* 0x000000c00a2a7890 */ /* 0x000fe4000fffe03f */
[----:B------:R-:W-:Y:S01]  /*96b0*/  UIADD3 UR40, UR40, 0xc100, URZ ;  /* 0x0000c10028287890 */ /* 0x000fe2000fffe03f */
[----:B------:R-:W-:Y:S01]  /*96c0*/  SEL R12, RZ, 0x1, P1 ;  /* 0x00000001ff0c7807 */ /* 0x000fe20000800000 */
[----:B------:R-:W-:Y:S01]  /*96d0*/  UMOV UR5, 0x10000000 ;  /* 0x1000000000057882 */ /* 0x000fe20000000000 */
[----:B------:R-:W-:Y:S01]  /*96e0*/  UIADD3.X UR7, URZ, UR31, URZ, UP1, !UPT ;  /* 0x0000001f3f077290 */ /* 0x000fe20008ffe43f */
[----:B------:R0:W-:Y:S01]  /*96f0*/  UTMALDG.3D [UR8], [UR14], desc[UR4] ;  /* 0x000004080e0075b4 */ /* 0x0001e20008011000 */
[----:B------:R-:W-:Y:S01]  /*9700*/  UIADD3 UR32, UR18, 0x20100, URZ ;  /* 0x0002010012207890 */ /* 0x000fe2000fffe03f */
[----:B------:R-:W-:Y:S01]  /*9710*/  LOP3.LUT R5, R5, R12, RZ, 0x3c, !PT ;  /* 0x0000000c05057212 */ /* 0x000fe200078e3cff */
[----:B------:R-:W-:Y:S01]  /*9720*/  UIADD3 UR24, UR18, 0x22900, URZ ;  /* 0x0002290012187890 */ /* 0x000fe2000fffe03f */
[----:B------:R-:W-:Y:S01]  /*9730*/  SEL R6, R6, RZ, P1 ;  /* 0x000000ff06067207 */ /* 0x000fe20000800000 */
[----:B------:R-:W-:Y:S01]  /*9740*/  UIADD3 UR16, UR18, 0x25100, URZ ;  /* 0x0002510012107890 */ /* 0x000fe2000fffe03f */
[----:B------:R-:W-:Y:S01]  /*9750*/  UMOV UR57, UR9 ;  /* 0x0000000900397c82 */ /* 0x000fe20008000000 */
        /* <DEDUP_REMOVED lines=8> */
[----:B------:R1:W-:Y:S01]  /*97e0*/  UTMALDG.3D [UR56], [UR14], desc[UR4] ;  /* 0x000004380e0075b4 */ /* 0x0003e20008011000 */
[----:B------:R-:W-:Y:S01]  /*97f0*/  UMOV UR33, UR9 ;  /* 0x0000000900217c82 */ /* 0x000fe20008000000 */
[----:B------:R-:W-:Y:S01]  /*9800*/  UMOV UR34, UR10 ;  /* 0x0000000a00227c82 */ /* 0x000fe20008000000 */
[----:B------:R-:W-:Y:S01]  /*9810*/  UMOV UR36, UR12 ;  /* 0x0000000c00247c82 */ /* 0x000fe20008000000 */
[----:B------:R-:W-:Y:S01]  /*9820*/  UMOV UR25, UR9 ;  /* 0x0000000900197c82 */ /* 0x000fe20008000000 */
[----:B------:R-:W-:Y:S01]  /*9830*/  UMOV UR27, UR35 ;  /* 0x00000023001b7c82 */ /* 0x000fe20008000000 */
[----:B------:R-:W-:Y:S01]  /*9840*/  UMOV UR28, UR12 ;  /* 0x0000000c001c7c82 */ /* 0x000fe20008000000 */
[----:B------:R-:W-:Y:S01]  /*9850*/  UMOV UR26, UR58 ;  /* 0x0000003a001a7c82 */ /* 0x000fe20008000000 */
[----:B0-----:R-:W-:Y:S01]  /*9860*/  UIADD3 UR8, UR18, 0x27900, URZ ;  /* 0x0002790012087890 */ /* 0x001fe2000fffe03f */
[----:B------:R1:W-:Y:S01]  /*9870*/  UTMALDG.3D [UR48], [UR14], desc[UR4] ;  /* 0x000004300e0075b4 */ /* 0x0003e20008011000 */
[----:B------:R-:W-:Y:S01]  /*9880*/  UMOV UR17, UR9 ;  /* 0x0000000900117c82 */ /* 0x000fe20008000000 */
[----:B------:R-:W-:Y:S01]  /*9890*/  UMOV UR19, UR35 ;  /* 0x0000002300137c82 */ /* 0x000fe20008000000 */
[----:B------:R-:W-:Y:S01]  /*98a0*/  UMOV UR20, UR12 ;  /* 0x0000000c00147c82 */ /* 0x000fe20008000000 */
[----:B------:R-:W-:Y:S01]  /*98b0*/  UMOV UR18, UR50 ;  /* 0x0000003200127c82 */ /* 0x000fe20008000000 */
[----:B------:R-:W-:Y:S01]  /*98c0*/  UMOV UR11, UR35 ;  /* 0x00000023000b7c82 */ /* 0x000fe20008000000 */
[----:B------:R-:W-:Y:S01]  /*98d0*/  UMOV UR10, UR42 ;  /* 0x0000002a000a7c82 */ /* 0x000fe20008000000 */
[----:B------:R1:W-:Y:S01]  /*98e0*/  UTMALDG.3D [UR40], [UR14], desc[UR4] ;  /* 0x000004280e0075b4 */ /* 0x0003e20008011000 */
[----:B------:R1:W-:Y:S01]  /*98f0*/  UTMALDG.3D [UR32], [UR6], desc[UR4] ;  /* 0x00000420060075b4 */ /* 0x0003e20008011000 */
[----:B------:R1:W-:Y:S01]  /*9900*/  UTMALDG.3D [UR24], [UR6], desc[UR4] ;  /* 0x00000418060075b4 */ /* 0x0003e20008011000 */
[----:B------:R1:W-:Y:S01]  /*9910*/  UTMALDG.3D [UR16], [UR6], desc[UR4] ;  /* 0x00000410060075b4 */ /* 0x0003e20008011000 */
[----:B------:R1:W-:Y:S02]  /*9920*/  UTMALDG.3D [UR8], [UR6], desc[UR4] ;  /* 0x00000408060075b4 */ /* 0x0003e40008011000 */
[----:B-1----:R-:W-:Y:S05]  /*9930*/  @P3 BRA `(.L_x_121) ;  /* 0xfffffff800c03947 */ /* 0x002fea000383ffff */
.L_x_117:
[----:B------:R-:W-:Y:S05]  /*9940*/  BSYNC B1 ;  /* 0x0000000000017941 */ /* 0x000fea0003800000 */
.L_x_116:
[----:B------:R-:W-:Y:S01]  /*9950*/  LOP3.LUT P3, RZ, R11, 0xff, RZ, 0xc0, !PT ;  /* 0x000000ff0bff7812 */ /* 0x000fe2000786c0ff */
[----:B------:R-:W-:Y:S01]  /*9960*/  IMAD.IADD R0, R13, 0x1, R0 ;  /* 0x000000010d007824 */ /* 0x000fe200078e0200 */
[----:B------:R-:W-:Y:S01]  /*9970*/  IADD3 R16, P4, R16, UR22, RZ ;  /* 0x0000001610107c10 */ /* 0x000fe2000ff9e0ff */
[----:B------:R-:W-:Y:S01]  /*9980*/  ULDC.64 UR4, c[0x0][0x650] ;  /* 0x0001940000047ab9 */ /* 0x000fe20000000a00 */
[----:B------:R-:W-:Y:S01]  /*9990*/  BSSY B1, `(.L_x_122) ;  /* 0x000006b000017945 */ /* 0x000fe20003800000 */
[----:B------:R-:W-:Y:S01]  /*99a0*/  IMAD.MOV.U32 R7, RZ, RZ, -0x1 ;  /* 0xffffffffff077424 */ /* 0x000fe200078e00ff */
[----:B------:R-:W-:Y:S01]  /*99b0*/  SHF.R.U32.HI R4, RZ, 0x1, R0 ;  /* 0x00000001ff047819 */ /* 0x000fe20000011600 */
[----:B------:R-:W-:Y:S01]  /*99c0*/  IMAD.MOV.U32 R9, RZ, RZ, -0x1 ;  /* 0xffffffffff097424 */ /* 0x000fe200078e00ff */
[----:B------:R-:W-:Y:S01]  /*99d0*/  ISETP.GT.U32.AND P1, PT, R0, 0x1, PT ;  /* 0x000000010000780c */ /* 0x000fe20003f24070 */
[----:B------:R-:W-:Y:S01]  /*99e0*/  IMAD.MOV.U32 R8, RZ, RZ, -0x1 ;  /* 0xffffffffff087424 */ /* 0x000fe200078e00ff */
[----:B------:R-:W-:-:S02]  /*99f0*/  LOP3.LUT R4, R4, 0x1, RZ, 0xc0, !PT ;  /* 0x0000000104047812 */ /* 0x000fc400078ec0ff */
[----:B------:R-:W-:Y:S01]  /*9a00*/  ISETP.LT.U32.AND P1, PT, R13, 0x2, P1 ;  /* 0x000000020d00780c */ /* 0x000fe20000f21070 */
[----:B------:R-:W0:Y:S01]  /*9a10*/  @P3 S2R R6, SR_CgaCtaId ;  /* 0x0000000000063919 */ /* 0x000e220000008800 */
[----:B------:R-:W-:Y:S02]  /*9a20*/  @P3 MOV R5, 0x400 ;  /* 0x0000040000053802 */ /* 0x000fe40000000f00 */
[----:B------:R-:W-:Y:S02]  /*9a30*/  IADD3.X R17, R17, UR37, RZ, P4, !PT ;  /* 0x0000002511117c10 */ /* 0x000fe4000a7fe4ff */
[----:B------:R-:W-:Y:S02]  /*9a40*/  ISETP.GE.U32.AND P4, PT, R16, UR4, PT ;  /* 0x0000000410007c0c */ /* 0x000fe4000bf86070 */
[----:B------:R-:W-:Y:S02]  /*9a50*/  LOP3.LUT R0, R0, 0x1, RZ, 0xc0, !PT ;  /* 0x0000000100007812 */ /* 0x000fe400078ec0ff */
[----:B------:R-:W-:-:S02]  /*9a60*/  PRMT R11, RZ, 0x7610, R11 ;  /* 0x00007610ff0b7816 */ /* 0x000fc4000000000b */
[----:B0-----:R-:W-:-:S04]  /*9a70*/  @P3 LEA R5, R6, R5, 0x18 ;  /* 0x0000000506053211 */ /* 0x001fc800078ec0ff */
[----:B------:R0:W-:Y:S01]  /*9a80*/  @P3 SYNCS.ARRIVE.TRANS64.A1T0 RZ, [R5+URZ+0x38], RZ ;  /* 0x000038ff05ff39a7 */ /* 0x0001e2000810003f */
[----:B------:R-:W-:Y:S02]  /*9a90*/  ISETP.NE.U32.AND P3, PT, R4, 0x1, PT ;  /* 0x000000010400780c */ /* 0x000fe40003f65070 */
[----:B------:R-:W-:Y:S02]  /*9aa0*/  SEL R4, RZ, 0x1, !P1 ;  /* 0x00000001ff047807 */ /* 0x000fe40004800000 */
[----:B------:R-:W-:Y:S02]  /*9ab0*/  ISETP.GE.U32.AND.EX P1, PT, R17, UR5, PT, P4 ;  /* 0x0000000511007c0c */ /* 0x000fe4000bf26140 */
[----:B------:R-:W-:-:S04]  /*9ac0*/  ISETP.GT.U32.AND P3, PT, R13, 0x1, !P3 ;  /* 0x000000010d00780c */ /* 0x000fc80005f64070 */
[----:B0-----:R-:W-:-:S04]  /*9ad0*/  SEL R5, RZ, 0x1, !P3 ;  /* 0x00000001ff057807 */ /* 0x001fc80005800000 */
[--C-:B------:R-:W-:Y:S02]  /*9ae0*/  LOP3.LUT R3, R5, R3, R4.reuse, 0x96, !PT ;  /* 0x0000000305037212 */ /* 0x100fe400078e9604 */
[----:B------:R-:W-:Y:S01]  /*9af0*/  PRMT R4, RZ, 0x7610, R4 ;  /* 0x00007610ff047816 */ /* 0x000fe20000000004 */
[----:B------:R-:W-:Y:S06]  /*9b00*/  @P1 BRA `(.L_x_123) ;  /* 0x00000004004c1947 */ /* 0x000fec0003800000 */
[----:B------:R-:W-:Y:S01]  /*9b10*/  ULDC.64 UR4, c[0x0][0x628] ;  /* 0x00018a0000047ab9 */ /* 0x000fe20000000a00 */
[----:B------:R-:W0:Y:S01]  /*9b20*/  S2R R14, SR_CTAID.X ;  /* 0x00000000000e7919 */ /* 0x000e220000002500 */
[----:B------:R-:W-:Y:S01]  /*9b30*/  ISETP.NE.U32.AND P1, PT, RZ, UR4, PT ;  /* 0x00000004ff007c0c */ /* 0x000fe2000bf25070 */
[----:B------:R-:W-:Y:S01]  /*9b40*/  ULDC UR7, c[0x0][0x630] ;  /* 0x00018c0000077ab9 */ /* 0x000fe20000000800 */
[----:B------:R-:W-:Y:S01]  /*9b50*/  IMAD.MOV.U32 R4, RZ, RZ, R16 ;  /* 0x000000ffff047224 */ /* 0x000fe200078e0010 */
[----:B------:R-:W1:Y:S01]  /*9b60*/  S2R R12, SR_CTAID.Y ;  /* 0x00000000000c7919 */ /* 0x000e620000002600 */
[----:B------:R-:W-:Y:S01]  /*9b70*/  ISETP.NE.AND.EX P1, PT, RZ, UR5, PT, P1 ;  /* 0x00000005ff007c0c */ /* 0x000fe2000bf25310 */
[----:B------:R-:W-:-:S12]  /*9b80*/  IMAD.MOV.U32 R5, RZ, RZ, R17 ;  /* 0x000000ffff057224 */ /* 0x000fd800078e0011 */
[----:B------:R-:W-:Y:S05]  /*9b90*/  @!P1 BRA `(.L_x_124) ;  /* 0x0000000000289947 */ /* 0x000fea0003800000 */
[----:B------:R-:W-:Y:S02]  /*9ba0*/  ULDC UR6, c[0x0][0x634] ;  /* 0x00018d0000067ab9 */ /* 0x000fe40000000800 */
[----:B------:R-:W-:-:S05]  /*9bb0*/  IADD3 R9, P1, R16, UR6, RZ ;  /* 0x0000000610097c10 */ /* 0x000fca000ff3e0ff */
[----:B------:R-:W-:-:S04]  /*9bc0*/  IMAD.X R15, RZ, RZ, R17, P1 ;  /* 0x000000ffff0f7224 */ /* 0x000fc800008e0611 */
[----:B------:R-:W-:-:S04]  /*9bd0*/  IMAD.WIDE.U32 R6, R15, UR4, RZ ;  /* 0x000000040f067c25 */ /* 0x000fc8000f8e00ff */
[----:B------:R-:W-:-:S04]  /*9be0*/  IMAD.WIDE.U32 R6, P1, R9, UR5, R6 ;  /* 0x0000000509067c25 */ /* 0x000fc8000f820006 */
[----:B------:R-:W-:-:S04]  /*9bf0*/  IMAD.WIDE.U32 R8, R9, UR4, RZ ;  /* 0x0000000409087c25 */ /* 0x000fc8000f8e00ff */
[----:B------:R-:W-:Y:S01]  /*9c00*/  IMAD.X R5, RZ, RZ, RZ, P1 ;  /* 0x000000ffff057224 */ /* 0x000fe200008e06ff */
[----:B------:R-:W-:Y:S01]  /*9c10*/  IADD3 RZ, P1, R9, R6, RZ ;  /* 0x0000000609ff7210 */ /* 0x000fe20007f3e0ff */
[----:B------:R-:W-:-:S04]  /*9c20*/  IMAD.MOV.U32 R4, RZ, RZ, R7 ;  /* 0x000000ffff047224 */ /* 0x000fc800078e0007 */
[----:B------:R-:W-:-:S08]  /*9c30*/  IMAD.WIDE.U32.X R4, R15, UR5, R4, P1 ;  /* 0x000000050f047c25 */ /* 0x000fd000088e0404 */
.L_x_124:
[--C-:B------:R-:W-:Y:S01]  /*9c40*/  SHF.R.U64 R8, R4, UR7, R5.reuse ;  /* 0x0000000704087c19 */ /* 0x100fe20008001205 */
[----:B------:R-:W-:Y:S01]  /*9c50*/  ULDC.64 UR4, c[0x0][0x620] ;  /* 0x0001880000047ab9 */ /* 0x000fe20000000a00 */
[----:B------:R-:W-:Y:S01]  /*9c60*/  SHF.R.U32.HI R4, RZ, UR7, R5 ;  /* 0x00000007ff047c19 */ /* 0x000fe20008011605 */
[----:B------:R-:W2:Y:S01]  /*9c70*/  LDC R25, c[0x0][0x144] ;  /* 0x00005100ff197b82 */ /* 0x000ea20000000800 */
[----:B------:R-:W-:Y:S01]  /*9c80*/  IADD3 R7, P1, RZ, -R8, RZ ;  /* 0x80000008ff077210 */ /* 0x000fe20007f3e0ff */
[----:B------:R-:W-:Y:S01]  /*9c90*/  ULDC.64 UR8, c[0x0][0x640] ;  /* 0x0001900000087ab9 */ /* 0x000fe20000000a00 */
[----:B0-----:R-:W-:Y:S01]  /*9ca0*/  I2FP.F32.U32 R9, R14 ;  /* 0x0000000e00097245 */ /* 0x001fe20000201000 */
[----:B------:R-:W-:Y:S02]  /*9cb0*/  ULDC UR6, c[0x0][0x608] ;  /* 0x0001820000067ab9 */ /* 0x000fe40000000800 */
[----:B------:R-:W-:Y:S01]  /*9cc0*/  IMAD.X R4, RZ, RZ, ~R4, P1 ;  /* 0x000000ffff047224 */ /* 0x000fe200008e0e04 */
[----:B------:R-:W-:Y:S01]  /*9cd0*/  ISETP.NE.U32.AND P1, PT, RZ, UR8, PT ;  /* 0x00000008ff007c0c */ /* 0x000fe2000bf25070 */
[----:B------:R-:W0:Y:S02]  /*9ce0*/  LDC R21, c[0x0][0x148] ;  /* 0x00005200ff157b82 */ /* 0x000e240000000800 */
[----:B------:R-:W-:Y:S01]  /*9cf0*/  IMAD R6, R4, UR4, RZ ;  /* 0x0000000404067c24 */ /* 0x000fe2000f8e02ff */
[----:B------:R-:W-:Y:S01]  /*9d00*/  ISETP.NE.AND.EX P1, PT, RZ, UR9, PT, P1 ;  /* 0x00000009ff007c0c */ /* 0x000fe2000bf25310 */
[----:B------:R-:W-:Y:S01]  /*9d10*/  IMAD.WIDE.U32 R4, R7, UR4, R16 ;  /* 0x0000000407047c25 */ /* 0x000fe2000f8e0010 */
[----:B------:R-:W-:-:S03]  /*9d20*/  ULDC UR4, c[0x0][0x150] ;  /* 0x0000540000047ab9 */ /* 0x000fc60000000800 */
[----:B------:R-:W-:Y:S02]  /*9d30*/  IMAD R7, R7, UR5, R6 ;  /* 0x0000000507077c24 */ /* 0x000fe4000f8e0206 */
[----:B------:R-:W-:Y:S01]  /*9d40*/  FMUL R6, R9, UR4 ;  /* 0x0000000409067c20 */ /* 0x000fe20008400000 */
[----:B------:R-:W-:Y:S01]  /*9d50*/  ULDC UR4, c[0x0][0x618] ;  /* 0x0001860000047ab9 */ /* 0x000fe20000000800 */
[----:B------:R-:W-:Y:S01]  /*9d60*/  ULDC UR5, c[0x0][0x154] ;  /* 0x0000550000057ab9 */ /* 0x000fe20000000800 */
[----:B------:R-:W-:-:S03]  /*9d70*/  IMAD.IADD R5, R5, 0x1, R7 ;  /* 0x0000000105057824 */ /* 0x000fc600078e0207 */
[----:B------:R-:W3:Y:S02]  /*9d80*/  F2I.U32.TRUNC.NTZ R6, R6 ;  /* 0x0000000600067305 */ /* 0x000ee4000020f000 */
[----:B------:R-:W-:Y:S02]  /*9d90*/  SHF.R.U64 R9, R4, UR4, R5 ;  /* 0x0000000404097c19 */ /* 0x000fe40008001205 */
[----:B-1----:R-:W-:-:S05]  /*9da0*/  I2FP.F32.U32 R4, R12 ;  /* 0x0000000c00047245 */ /* 0x002fca0000201000 */
[----:B------:R-:W-:Y:S01]  /*9db0*/  FMUL R22, R4, UR5 ;  /* 0x0000000504167c20 */ /* 0x000fe20008400000 */
[----:B------:R-:W-:Y:S01]  /*9dc0*/  SHF.R.U32.HI R4, RZ, UR4, R5 ;  /* 0x00000004ff047c19 */ /* 0x000fe20008011605 */
[----:B------:R-:W-:-:S03]  /*9dd0*/  ULDC UR4, c[0x0][0x658] ;  /* 0x0001960000047ab9 */ /* 0x000fc60000000800 */
[--C-:B------:R-:W-:Y:S01]  /*9de0*/  SHF.R.U64 R20, R9, UR6, R4.reuse ;  /* 0x0000000609147c19 */ /* 0x100fe20008001204 */
[----:B------:R-:W1:Y:S01]  /*9df0*/  F2I.U32.TRUNC.NTZ R22, R22 ;  /* 0x0000001600167305 */ /* 0x000e62000020f000 */
[----:B------:R-:W-:Y:S01]  /*9e00*/  SHF.R.U32.HI R5, RZ, UR6, R4 ;  /* 0x00000006ff057c19 */ /* 0x000fe20008011604 */
[----:B---3--:R-:W-:-:S03]  /*9e10*/  IMAD.MOV R6, RZ, RZ, -R6 ;  /* 0x000000ffff067224 */ /* 0x008fc600078e0a06 */
[--C-:B------:R-:W-:Y:S01]  /*9e20*/  SHF.R.U64 R15, R20, UR4, R5.reuse ;  /* 0x00000004140f7c19 */ /* 0x100fe20008001205 */
[----:B--2---:R-:W-:Y:S01]  /*9e30*/  IMAD R14, R25, R6, R14 ;  /* 0x00000006190e7224 */ /* 0x004fe200078e020e */
[----:B------:R-:W-:-:S03]  /*9e40*/  SHF.R.U32.HI R23, RZ, UR4, R5 ;  /* 0x00000004ff177c19 */ /* 0x000fc60008011605 */
[----:B------:R-:W-:Y:S02]  /*9e50*/  IMAD.MOV.U32 R4, RZ, RZ, R15 ;  /* 0x000000ffff047224 */ /* 0x000fe400078e000f */
[----:B------:R-:W-:Y:S01]  /*9e60*/  IMAD.MOV.U32 R5, RZ, RZ, R23 ;  /* 0x000000ffff057224 */ /* 0x000fe200078e0017 */
[----:B-1----:R-:W-:Y:S06]  /*9e70*/  @!P1 BRA `(.L_x_125) ;  /* 0x0000000000289947 */ /* 0x002fec0003800000 */
[----:B------:R-:W-:Y:S02]  /*9e80*/  ULDC UR4, c[0x0][0x64c] ;  /* 0x0001930000047ab9 */ /* 0x000fe40000000800 */
[----:B------:R-:W-:-:S05]  /*9e90*/  IADD3 R5, P1, R15, UR4, RZ ;  /* 0x000000040f057c10 */ /* 0x000fca000ff3e0ff */
[----:B------:R-:W-:-:S04]  /*9ea0*/  IMAD.X R23, RZ, RZ, R23, P1 ;  /* 0x000000ffff177224 */ /* 0x000fc800008e0617 */
[----:B------:R-:W-:-:S04]  /*9eb0*/  IMAD.WIDE.U32 R6, R23, UR8, RZ ;  /* 0x0000000817067c25 */ /* 0x000fc8000f8e00ff */
[----:B------:R-:W-:-:S04]  /*9ec0*/  IMAD.WIDE.U32 R6, P1, R5, UR9, R6 ;  /* 0x0000000905067c25 */ /* 0x000fc8000f820006 */
[----:B------:R-:W-:-:S04]  /*9ed0*/  IMAD.WIDE.U32 R4, R5, UR8, RZ ;  /* 0x0000000805047c25 */ /* 0x000fc8000f8e00ff */
[----:B------:R-:W-:Y:S01]  /*9ee0*/  IMAD.MOV.U32 R4, RZ, RZ, R7 ;  /* 0x000000ffff047224 */ /* 0x000fe200078e0007 */
[----:B------:R-:W-:Y:S01]  /*9ef0*/  IADD3 RZ, P3, R5, R6, RZ ;  /* 0x0000000605ff7210 */ /* 0x000fe20007f7e0ff */
[----:B------:R-:W-:-:S04]  /*9f00*/  IMAD.X R5, RZ, RZ, RZ, P1 ;  /* 0x000000ffff057224 */ /* 0x000fc800008e06ff */
[----:B------:R-:W-:-:S08]  /*9f10*/  IMAD.WIDE.U32.X R4, R23, UR9, R4, P3 ;  /* 0x0000000917047c25 */ /* 0x000fd000098e0404 */
.L_x_125:
[----:B------:R-:W-:Y:S01]  /*9f20*/  ISETP.NE.AND P1, PT, R2, 0x1, PT ;  /* 0x000000010200780c */ /* 0x000fe20003f25270 */
[----:B------:R-:W-:Y:S01]  /*9f30*/  ULDC UR4, c[0x0][0x648] ;  /* 0x0001920000047ab9 */ /* 0x000fe20000000800 */
[----:B------:R-:W-:Y:S01]  /*9f40*/  LOP3.LUT R20, R20, UR29, RZ, 0xc0, !PT ;  /* 0x0000001d14147c12 */ /* 0x000fe2000f8ec0ff */
[----:B------:R-:W-:Y:S01]  /*9f50*/  IMAD.MOV R22, RZ, RZ, -R22 ;  /* 0x000000ffff167224 */ /* 0x000fe200078e0a16 */
[----:B------:R-:W-:Y:S01]  /*9f60*/  SHF.R.U64 R5, R4, UR4, R5 ;  /* 0x0000000404057c19 */ /* 0x000fe20008001205 */
[----:B------:R-:W-:Y:S01]  /*9f70*/  ULDC UR4, c[0x0][0x638] ;  /* 0x00018e0000047ab9 */ /* 0x000fe20000000800 */
[----:B------:R-:W-:Y:S01]  /*9f80*/  LOP3.LUT R6, R9, UR13, RZ, 0xc0, !PT ;  /* 0x0000000d09067c12 */ /* 0x000fe2000f8ec0ff */
[----:B------:R-:W-:Y:S02]  /*9f90*/  ULDC UR5, c[0x0][0x610] ;  /* 0x0001840000057ab9 */ /* 0x000fe40000000800 */
[----:B------:R-:W-:Y:S02]  /*9fa0*/  IMAD.MOV R4, RZ, RZ, -R5 ;  /* 0x000000ffff047224 */ /* 0x000fe400078e0a05 */
[----:B------:R-:W-:-:S02]  /*9fb0*/  IMAD R5, R5, UR21, R20 ;  /* 0x0000001505057c24 */ /* 0x000fc4000f8e0214 */
[----:B0-----:R-:W-:Y:S02]  /*9fc0*/  @P1 IMAD R14, R21, R22, R12 ;  /* 0x00000016150e1224 */ /* 0x001fe400078e020c */
[----:B------:R-:W-:Y:S01]  /*9fd0*/  IMAD R15, R4, UR4, R15 ;  /* 0x00000004040f7c24 */ /* 0x000fe2000f8e020f */
[----:B------:R-:W-:Y:S01]  /*9fe0*/  ULDC UR4, c[0x0][0x600] ;  /* 0x0001800000047ab9 */ /* 0x000fe20000000800 */
[----:B------:R-:W-:Y:S02]  /*9ff0*/  IMAD R14, R5, UR5, R14 ;  /* 0x00000005050e7c24 */ /* 0x000fe4000f8e020e */
[----:B------:R-:W-:Y:S02]  /*a000*/  IMAD R15, R15, UR4, R6 ;  /* 0x000000040f0f7c24 */ /* 0x000fe4000f8e0206 */
[----:B------:R-:W-:-:S03]  /*a010*/  IMAD.MOV.U32 R4, RZ, RZ, 0x1 ;  /* 0x00000001ff047424 */ /* 0x000fc600078e00ff */
[----:B------:R-:W-:Y:S02]  /*a020*/  SEL R9, R15, R14, !P1 ;  /* 0x0000000e0f097207 */ /* 0x000fe40004800000 */
[----:B------:R-:W-:-:S07]  /*a030*/  SEL R7, R14, R15, !P1 ;  /* 0x0000000f0e077207 */ /* 0x000fce0004800000 */
.L_x_123:
[----:B------:R-:W-:Y:S05]  /*a040*/  BSYNC B1 ;  /* 0x0000000000017941 */ /* 0x000fea0003800000 */
.L_x_122:
[----:B------:R-:W-:-:S13]  /*a050*/  LOP3.LUT P1, RZ, R4, 0xff, RZ, 0xc0, !PT ;  /* 0x000000ff04ff7812 */ /* 0x000fda000782c0ff */
[----:B------:R-:W-:Y:S05]  /*a060*/  @P1 BRA `(.L_x_126) ;  /* 0xfffffff000c01947 */ /* 0x000fea000383ffff */
[----:B------:R-:W-:Y:S05]  /*a070*/  BSYNC B0 ;  /* 0x0000000000007941 */ /* 0x000fea0003800000 */
.L_x_114:
[----:B------:R-:W-:-:S03]  /*a080*/  UMOV UR4, 0xffffffff ;  /* 0xffffffff00047882 */ /* 0x000fc60000000000 */
[----:B------:R-:W-:Y:S05]  /*a090*/  BRA.DIV UR4, `(.L_x_127) ;  /* 0x0000000204d07947 */ /* 0x000fea000b800000 */
[----:B------:R-:W-:-:S13]  /*a0a0*/  ELECT P6, URZ, PT ;  /* 0x00000000003f782f */ /* 0x000fda00038c0000 */
.L_x_139:
[----:B------:R-:W-:Y:S04]  /*a0b0*/  BSSY B0, `(.L_x_128) ;  /* 0x0000019000007945 */ /* 0x000fe80003800000 */
[----:B------:R-:W-:Y:S05]  /*a0c0*/  @!P6 BRA `(.L_x_129) ;  /* 0x00000000005ce947 */ /* 0x000fea0003800000 */
[----:B------:R-:W-:-:S04]  /*a0d0*/  LOP3.LUT R19, R19, 0x2, RZ, 0xfc, !PT ;  /* 0x0000000213137812 */ /* 0x000fc800078efcff */
[----:B------:R-:W-:-:S13]  /*a0e0*/  ISETP.NE.AND P0, PT, R19, 0x3, PT ;  /* 0x000000031300780c */ /* 0x000fda0003f05270 */
[----:B------:R-:W-:Y:S05]  /*a0f0*/  @!P0 BRA `(.L_x_130) ;  /* 0x0000000000048947 */ /* 0x000fea0003800000 */
[----:B------:R-:W-:Y:S01]  /*a100*/  BPT.TRAP 0x1 ;  /* 0x000000040000795c */ /* 0x000fe20000300000 */
.L_x_130:
[----:B------:R-:W0:Y:S01]  /*a110*/  S2R R5, SR_CgaCtaId ;  /* 0x0000000000057919 */ /* 0x000e220000008800 */
[----:B------:R-:W-:Y:S02]  /*a120*/  MOV R2, 0x400 ;  /* 0x0000040000027802 */ /* 0x000fe40000000f00 */
[----:B------:R-:W-:Y:S02]  /*a130*/  SHF.L.U32 R4, R3, 0x1f, RZ ;  /* 0x0000001f03047819 */ /* 0x000fe400000006ff */
[----:B0-----:R-:W-:-:S05]  /*a140*/  LEA R5, R5, R2, 0x18 ;  /* 0x0000000205057211 */ /* 0x001fca00078ec0ff */
[----:B------:R-:W-:-:S04]  /*a150*/  VIADD R5, R5, 0x10 ;  /* 0x0000001005057836 */ /* 0x000fc80000000000 */
[C---:B------:R-:W-:Y:S02]  /*a160*/  IMAD R7, R0.reuse, 0x8, R5 ;  /* 0x0000000800077824 */ /* 0x040fe400078e0205 */
[----:B------:R-:W-:Y:S02]  /*a170*/  VIADD R0, R0, 0x1 ;  /* 0x0000000100007836 */ /* 0x000fe40000000000 */
[----:B------:R-:W0:Y:S03]  /*a180*/  SYNCS.PHASECHK.TRANS64.TRYWAIT P0, [R7+URZ], R4 ;  /* 0x00000004070075a7 */ /* 0x000e26000800017f */
[----:B------:R-:W-:-:S04]  /*a190*/  ISETP.NE.AND P1, PT, R0, 0x2, PT ;  /* 0x000000020000780c */ /* 0x000fc80003f25270 */
[----:B------:R-:W-:Y:S02]  /*a1a0*/  SEL R2, RZ, 0x1, P1 ;  /* 0x00000001ff027807 */ /* 0x000fe40000800000 */
[----:B------:R-:W-:Y:S02]  /*a1b0*/  SEL R0, R0, RZ, P1 ;  /* 0x000000ff00007207 */ /* 0x000fe40000800000 */
[----:B------:R-:W-:Y:S01]  /*a1c0*/  LOP3.LUT R2, R3, R2, RZ, 0x3c, !PT ;  /* 0x0000000203027212 */ /* 0x000fe200078e3cff */
[----:B0-----:R-:W-:Y:S06]  /*a1d0*/  @!P0 BRA `(.L_x_131) ;  /* 0x0000000000a08947 */ /* 0x001fec0003800000 */
.L_x_140:
[----:B------:R-:W-:Y:S01]  /*a1e0*/  IMAD R5, R0, 0x8, R5 ;  /* 0x0000000800057824 */ /* 0x000fe200078e0205 */
[----:B------:R-:W-:-:S07]  /*a1f0*/  SHF.L.U32 R0, R2, 0x1f, RZ ;  /* 0x0000001f02007819 */ /* 0x000fce00000006ff */
.L_x_132:
[----:B-1----:R1:W2:Y:S02]  /*a200*/  SYNCS.PHASECHK.TRANS64.TRYWAIT P0, [R5+URZ], R0 ;  /* 0x00000000050075a7 */ /* 0x0022a4000800017f */
[----:B--2---:R-:W-:Y:S05]  /*a210*/  @!P0 NANOSLEEP.SYNCS 0x989680 ;  /* 0x009896800000895d */ /* 0x004fea0003900000 */
[----:B------:R-:W2:Y:S02]  /*a220*/  @!P0 SYNCS.PHASECHK.TRANS64 P0, [R5+URZ], R0 ;  /* 0x00000000050085a7 */ /* 0x000ea4000800007f */
[----:B--2---:R-:W-:Y:S05]  /*a230*/  @!P0 BRA `(.L_x_132) ;  /* 0xfffffffc00f08947 */ /* 0x004fea000383ffff */
.L_x_129:
[----:B------:R-:W-:Y:S05]  /*a240*/  BSYNC B0 ;  /* 0x0000000000007941 */ /* 0x000fea0003800000 */
.L_x_128:
[----:B------:R-:W-:Y:S05]  /*a250*/  EXIT ;  /* 0x000000000000794d */ /* 0x000fea0003800000 */
.L_x_17:
[----:B---3--:R3:W4:Y:S02]  /*a260*/  SYNCS.PHASECHK.TRANS64.TRYWAIT P1, [R3+URZ], R0 ;  /* 0x00000000030075a7 */ /* 0x008724000802017f */
[----:B----4-:R-:W-:Y:S05]  /*a270*/  @!P1 NANOSLEEP.SYNCS 0x989680 ;  /* 0x009896800000995d */ /* 0x010fea0003900000 */
[----:B------:R-:W4:Y:S02]  /*a280*/  @!P1 SYNCS.PHASECHK.TRANS64 P1, [R3+URZ], R0 ;  /* 0x00000000030095a7 */ /* 0x000f24000802007f */
[----:B----4-:R-:W-:Y:S05]  /*a290*/  @!P1 BRA `(.L_x_17) ;  /* 0xfffffffc00f09947 */ /* 0x010fea000383ffff */
[----:B------:R-:W-:Y:S05]  /*a2a0*/  BRA `(.L_x_16) ;  /* 0xffffff6c00c87947 */ /* 0x000fea000383ffff */
.L_x_22:
[----:B-1----:R-:W-:-:S04]  /*a2b0*/  IMAD.U32 R4, RZ, RZ, UR9 ;  /* 0x00000009ff047e24 */ /* 0x002fc8000f8e00ff */
[----:B------:R1:W2:Y:S03]  /*a2c0*/  SYNCS.PHASECHK.TRANS64.TRYWAIT P1, [R4+URZ], R3 ;  /* 0x00000003040075a7 */ /* 0x0002a6000802017f */
[----:B--2---:R-:W-:Y:S05]  /*a2d0*/  @!P1 NANOSLEEP.SYNCS 0x989680 ;  /* 0x009896800000995d */ /* 0x004fea0003900000 */
[----:B------:R-:W2:Y:S02]  /*a2e0*/  @!P1 SYNCS.PHASECHK.TRANS64 P1, [R4+URZ], R3 ;  /* 0x00000003040095a7 */ /* 0x000ea4000802007f */
[----:B--2---:R-:W-:Y:S05]  /*a2f0*/  @!P1 BRA `(.L_x_22) ;  /* 0xfffffffc00ec9947 */ /* 0x004fea000383ffff */
[----:B------:R-:W-:Y:S05]  /*a300*/  BRA `(.L_x_21) ;  /* 0xffffff9000487947 */ /* 0x000fea000383ffff */
.L_x_115:
[----:B------:R-:W-:Y:S01]  /*a310*/  BSSY B1, `(.L_x_133) ;  /* 0x0000006000017945 */ /* 0x000fe20003800000 */
[----:B------:R-:W-:-:S07]  /*a320*/  IMAD.MOV.U32 R15, RZ, RZ, -0x1 ;  /* 0xffffffffff0f7424 */ /* 0x000fce00078e00ff */
[----:B------:R-:W-:Y:S05]  /*a330*/  WARPSYNC.COLLECTIVE R15, `(.L_x_134) ;  /* 0x000000000f0c7348 */ /* 0x000fea0003c00000 */
[----:B------:R-:W-:Y:S02]  /*a340*/  ELECT P6, UR62, PT ;  /* 0x00000000003e782f */ /* 0x000fe400038c0000 */
[----:B------:R-:W-:Y:S01]  /*a350*/  MOV R14, UR62 ;  /* 0x0000003e000e7c02 */ /* 0x000fe20008000f00 */
[----:B------:R-:W-:Y:S10]  /*a360*/  ENDCOLLECTIVE ;  /* 0x000000000000791b */ /* 0x000ff40003800000 */
.L_x_134:
[----:B------:R-:W-:Y:S05]  /*a370*/  BSYNC B1 ;  /* 0x0000000000017941 */ /* 0x000fea0003800000 */
.L_x_133:
[----:B------:R-:W-:Y:S05]  /*a380*/  BRA `(.L_x_135) ;  /* 0xfffffff000047947 */ /* 0x000fea000383ffff */
.L_x_118:
[----:B0-----:R0:W1:Y:S02]  /*a390*/  SYNCS.PHASECHK.TRANS64.TRYWAIT P1, [R12+URZ+0x10], R7 ;  /* 0x000010070c0075a7 */ /* 0x001064000802017f */
[----:B-1----:R-:W-:Y:S05]  /*a3a0*/  @!P1 NANOSLEEP.SYNCS 0x989680 ;  /* 0x009896800000995d */ /* 0x002fea0003900000 */
[----:B------:R-:W1:Y:S02]  /*a3b0*/  @!P1 SYNCS.PHASECHK.TRANS64 P1, [R12+URZ+0x10], R7 ;  /* 0x000010070c0095a7 */ /* 0x000e64000802007f */
[----:B-1----:R-:W-:Y:S05]  /*a3c0*/  @!P1 BRA `(.L_x_118) ;  /* 0xfffffffc00f09947 */ /* 0x002fea000383ffff */
[----:B------:R-:W-:Y:S05]  /*a3d0*/  BRA `(.L_x_136) ;  /* 0xfffffff000387947 */ /* 0x000fea000383ffff */
.L_x_127:
[----:B------:R-:W-:Y:S01]  /*a3e0*/  BSSY B0, `(.L_x_137) ;  /* 0x0000006000007945 */ /* 0x000fe20003800000 */
[----:B------:R-:W-:-:S07]  /*a3f0*/  IMAD.MOV.U32 R15, RZ, RZ, -0x1 ;  /* 0xffffffffff0f7424 */ /* 0x000fce00078e00ff */
[----:B------:R-:W-:Y:S05]  /*a400*/  WARPSYNC.COLLECTIVE R15, `(.L_x_138) ;  /* 0x000000000f0c7348 */ /* 0x000fea0003c00000 */
[----:B------:R-:W-:Y:S02]  /*a410*/  ELECT P6, UR62, PT ;  /* 0x00000000003e782f */ /* 0x000fe400038c0000 */
[----:B------:R-:W-:Y:S01]  /*a420*/  MOV R14, UR62 ;  /* 0x0000003e000e7c02 */ /* 0x000fe20008000f00 */
[----:B------:R-:W-:Y:S10]  /*a430*/  ENDCOLLECTIVE ;  /* 0x000000000000791b */ /* 0x000ff40003800000 */
.L_x_138:
[----:B------:R-:W-:Y:S05]  /*a440*/  BSYNC B0 ;  /* 0x0000000000007941 */ /* 0x000fea0003800000 */
.L_x_137:
[----:B------:R-:W-:Y:S05]  /*a450*/  BRA `(.L_x_139) ;  /* 0xfffffffc00147947 */ /* 0x000fea000383ffff */
.L_x_131:
[----:B0-----:R0:W1:Y:S02]  /*a460*/  SYNCS.PHASECHK.TRANS64.TRYWAIT P0, [R7+URZ], R4 ;  /* 0x00000004070075a7 */ /* 0x001064000800017f */
[----:B-1----:R-:W-:Y:S05]  /*a470*/  @!P0 NANOSLEEP.SYNCS 0x989680 ;  /* 0x009896800000895d */ /* 0x002fea0003900000 */
[----:B------:R-:W1:Y:S02]  /*a480*/  @!P0 SYNCS.PHASECHK.TRANS64 P0, [R7+URZ], R4 ;  /* 0x00000004070085a7 */ /* 0x000e64000800007f */
[----:B-1----:R-:W-:Y:S05]  /*a490*/  @!P0 BRA `(.L_x_131) ;  /* 0xfffffffc00f08947 */ /* 0x002fea000383ffff */
[----:B------:R-:W-:Y:S05]  /*a4a0*/  BRA `(.L_x_140) ;  /* 0xfffffffc004c7947 */ /* 0x000fea000383ffff */
.L_x_141:
[----:B------:R-:W-:-:S00]  /*a4b0*/  BRA `(.L_x_141) ;  /* 0xfffffffc00fc7947 */ /* 0x000fc0000383ffff */
[----:B------:R-:W-:-:S00]  /*a4c0*/  NOP ;  /* 0x0000000000007918 */ /* 0x000fc00000000000 */
        /* <DEDUP_REMOVED lines=11> */
.L_x_142:


//--------------------- .nv.global.init           --------------------------
	.section	.nv.global.init,"aw",@progbits
.nv.global.init:
	.type		$str$22,@object
	.size		$str$22,($str$23 - $str$22)
$str$22:
        /*0000*/ 	.byte	0x6b, 0x5f, 0x74, 0x69, 0x6c, 0x65, 0x5f, 0x63, 0x6f, 0x75, 0x6e, 0x74, 0x20, 0x3e, 0x3d, 0x20
        /*0010*/ 	.byte	0x31, 0x00
	.type		$str$23,@object
	.size		$str$23,(__unnamed_1 - $str$23)
$str$23:
        /*0012*/ 	.byte	0x2f, 0x74, 0x6d, 0x70, 0x2f, 0x63, 0x75, 0x74, 0x6c, 0x61, 0x73, 0x73, 0x5f, 0x73, 0x77, 0x65
        /*0022*/ 	.byte	0x65, 0x70, 0x5f, 0x73, 0x72, 0x63, 0x2f, 0x69, 0x6e, 0x63, 0x6c, 0x75, 0x64, 0x65, 0x2f, 0x63
        /*0032*/ 	.byte	0x75, 0x74, 0x6c, 0x61, 0x73, 0x73, 0x2f, 0x67, 0x65, 0x6d, 0x6d, 0x2f, 0x63, 0x6f, 0x6c, 0x6c
        /*0042*/ 	.byte	0x65, 0x63, 0x74, 0x69, 0x76, 0x65, 0x2f, 0x73, 0x6d, 0x39, 0x30, 0x5f, 0x6d, 0x6d, 0x61, 0x5f
        /*0052*/ 	.byte	0x74, 0x6d, 0x61, 0x5f, 0x67, 0x6d, 0x6d, 0x61, 0x5f, 0x73, 0x73, 0x5f, 0x77, 0x61, 0x72, 0x70
        /*0062*/ 	.byte	0x73, 0x70, 0x65, 0x63, 0x69, 0x61, 0x6c, 0x69, 0x7a, 0x65, 0x64, 0x2e, 0x68, 0x70, 0x70, 0x00
	.type		__unnamed_1,@object
	.size		__unnamed_1,(.L_0 - __unnamed_1)
__unnamed_1:
        /*0072*/ 	.byte	0x76, 0x6f, 0x69, 0x64, 0x20, 0x63, 0x75, 0x74, 0x6c, 0x61, 0x73, 0x73, 0x3a, 0x3a, 0x67, 0x65
        /* <DEDUP_REMOVED lines=180> */
        /*0bc2*/ 	.byte	0x79, 0x5d, 0x00
.L_0:


//--------------------- .nv.shared._ZN7cutlass13device_kernelINS_4gemm6kernel13GemmUniversalIN4cute5tupleIJiiiiEEENS1_10collective13CollectiveMmaINS1_34MainloopSm90TmaGmmaWarpSpecializedILi2ENS5_IJNS4_1CILi1EEESB_SB_EEENS1_35KernelTmaWarpSpecializedCooperativeEEENS5_IJNSA_ILi128EEENSA_ILi80EEENSA_ILi256EEEEEENS_10bfloat16_tENS5_IJlSB_lEEESJ_SK_NS4_8TiledMMAINS4_8MMA_AtomIJNS4_4SM904GMMA27MMA_64x16x16_F32BF16BF16_SSILNSO_5MajorE0ELSQ_0ELNSO_7ScaleInE1ELSR_1EEEEEENS4_6LayoutINS5_IJNSA_ILi2EEESB_SB_EEENS5_IJSB_NSA_ILi0EEESX_EEEEENS5_IJNS4_10UnderscoreES10_S10_EEEEENS4_13SM90_TMA_LOADENS4_14ComposedLayoutINS4_7SwizzleILi3ELi4ELi3EEENS4_18smem_ptr_flag_bitsILi16EEENSU_INS5_IJNSA_ILi8EEENSA_ILi64EEEEEENS5_IJS1A_SB_EEEEEEEvNS4_8identityES13_S1E_vS1F_EENS_8epilogue10collective6detail29Sm90TmaWarpSpecializedAdapterINS1I_15DefaultEpilogueISJ_SK_SK_NS1H_6thread17LinearCombinationISJ_Li1EffLNS1M_9ScaleType4KindE0ELNS_15FloatRoundStyleE2ESJ_EENS1_15EpilogueDefaultEEEEEvvEEEEvNT_6ParamsE --------------------------
	.section	.nv.shared._ZN7cutlass13device_kernelINS_4gemm6kernel13GemmUniversalIN4cute5tupleIJiiiiEEENS1_10collective13CollectiveMmaINS1_34MainloopSm90TmaGmmaWarpSpecializedILi2ENS5_IJNS4_1CILi1EEESB_SB_EEENS1_35KernelTmaWarpSpecializedCooperativeEEENS5_IJNSA_ILi128EEENSA_ILi80EEENSA_ILi256EEEEEENS_10bfloat16_tENS5_IJlSB_lEEESJ_SK_NS4_8TiledMMAINS4_8MMA_AtomIJNS4_4SM904GMMA27MMA_64x16x16_F32BF16BF16_SSILNSO_5MajorE0ELSQ_0ELNSO_7ScaleInE1ELSR_1EEEEEENS4_6LayoutINS5_IJNSA_ILi2EEESB_SB_EEENS5_IJSB_NSA_ILi0EEESX_EEEEENS5_IJNS4_10UnderscoreES10_S10_EEEEENS4_13SM90_TMA_LOADENS4_14ComposedLayoutINS4_7SwizzleILi3ELi4ELi3EEENS4_18smem_ptr_flag_bitsILi16EEENSU_INS5_IJNSA_ILi8EEENSA_ILi64EEEEEENS5_IJS1A_SB_EEEEEEEvNS4_8identityES13_S1E_vS1F_EENS_8epilogue10collective6detail29Sm90TmaWarpSpecializedAdapterINS1I_15DefaultEpilogueISJ_SK_SK_NS1H_6thread17LinearCombinationISJ_Li1EffLNS1M_9ScaleType4KindE0ELNS_15FloatRoundStyleE2ESJ_EENS1_15EpilogueDefaultEEEEEvvEEEEvNT_6ParamsE,"aw",@nobits
	.sectionflags	@""
	.align	16
	.zero		1024


//--------------------- .nv.shared.reserved.0     --------------------------
	.section	.nv.shared.reserved.0,"aw",@nobits
	.weak		__nv_reservedSMEM_offset_0_alias
	.size		__nv_reservedSMEM_offset_0_alias, 0, 0
	.other		__nv_reservedSMEM_offset_0_alias,@"STO_CUDA_RESERVED_SHARED STV_DEFAULT"
__nv_reservedSMEM_offset_0_alias:
	.zero		0


//--------------------- .nv.global                --------------------------
	.section	.nv.global,"aw",@nobits
.nv.global:
	.type		_ZN40_INTERNAL_bfbd9bf7_4_k_cu_679b607c_128334cute1_E,@object
	.size		_ZN40_INTERNAL_bfbd9bf7_4_k_cu_679b607c_128334cute1_E,(_ZN40_INTERNAL_bfbd9bf7_4_k_cu_679b607c_128334cuda3std3__45__cpo6cbeginE - _ZN40_INTERNAL_bfbd9bf7_4_k_cu_679b607c_128334cute1_E)
_ZN40_INTERNAL_bfbd9bf7_4_k_cu_679b607c_128334cute1_E:
	.zero		1
	.type		_ZN40_INTERNAL_bfbd9bf7_4_k_cu_679b607c_128334cuda3std3__45__cpo6cbeginE,@object
	.size		_ZN40_INTERNAL_bfbd9bf7_4_k_cu_679b607c_128334cuda3std3__45__cpo6cbeginE,(_ZN40_INTERNAL_bfbd9bf7_4_k_cu_679b607c_128334cuda3std3__48in_placeE - _ZN40_INTERNAL_bfbd9bf7_4_k_cu_679b607c_128334cuda3std3__45__cpo6cbeginE)
_ZN40_INTERNAL_bfbd9bf7_4_k_cu_679b607c_128334cuda3std3__45__cpo6cbeginE:
	.zero		1
	.type		_ZN40_INTERNAL_bfbd9bf7_4_k_cu_679b607c_128334cuda3std3__48in_placeE,@object
	.size		_ZN40_INTERNAL_bfbd9bf7_4_k_cu_679b607c_128334cuda3std3__48in_placeE,(_ZN40_INTERNAL_bfbd9bf7_4_k_cu_679b607c_128334cuda3std6ranges3__45__cpo9iter_moveE - _ZN40_INTERNAL_bfbd9bf7_4_k_cu_679b607c_128334cuda3std3__48in_placeE)
_ZN40_INTERNAL_bfbd9bf7_4_k_cu_679b607c_128334cuda3std3__48in_placeE:
	.zero		1
	.type		_ZN40_INTERNAL_bfbd9bf7_4_k_cu_679b607c_128334cuda3std6ranges3__45__cpo9iter_moveE,@object
	.size		_ZN40_INTERNAL_bfbd9bf7_4_k_cu_679b607c_128334cuda3std6ranges3__45__cpo9iter_moveE,(_ZN40_INTERNAL_bfbd9bf7_4_k_cu_679b607c_128334cuda3std3__45__cpo5beginE - _ZN40_INTERNAL_bfbd9bf7_4_k_cu_679b607c_128334cuda3std6ranges3__45__cpo9iter_moveE)
_ZN40_INTERNAL_bfbd9bf7_4_k_cu_679b607c_128334cuda3std6ranges3__45__cpo9iter_moveE:
	.zero		1
	.type		_ZN40_INTERNAL_bfbd9bf7_4_k_cu_679b607c_128334cuda3std3__45__cpo5beginE,@object
	.size		_ZN40_INTERNAL_bfbd9bf7_4_k_cu_679b607c_128334cuda3std3__45__cpo5beginE,(_ZN40_INTERNAL_bfbd9bf7_4_k_cu_679b607c_128334cuda3std3__442_GLOBAL__N__bfbd9bf7_4_k_cu_679b607c_128336ignoreE - _ZN40_INTERNAL_bfbd9bf7_4_k_cu_679b607c_128334cuda3std3__45__cpo5beginE)
_ZN40_INTERNAL_bfbd9bf7_4_k_cu_679b607c_128334cuda3std3__45__cpo5beginE:
	.zero		1
	.type		_ZN40_INTERNAL_bfbd9bf7_4_k_cu_679b607c_128334cuda3std3__442_GLOBAL__N__bfbd9bf7_4_k_cu_679b607c_128336ignoreE,@object
	.size		_ZN40_INTERNAL_bfbd9bf7_4_k_cu_679b607c_128334cuda3std3__442_GLOBAL__N__bfbd9bf7_4_k_cu_679b607c_128336ignoreE,(_ZN40_INTERNAL_bfbd9bf7_4_k_cu_679b607c_128334cute7productE - _ZN40_INTERNAL_bfbd9bf7_4_k_cu_679b607c_128334cuda3std3__442_GLOBAL__N__bfbd9bf7_4_k_cu_679b607c_128336ignoreE)
_ZN40_INTERNAL_bfbd9bf7_4_k_cu_679b607c_128334cuda3std3__442_GLOBAL__N__bfbd9bf7_4_k_cu_679b607c_128336ignoreE:
	.zero		1
	.type		_ZN40_INTERNAL_bfbd9bf7_4_k_cu_679b607c_128334cute7productE,@object
	.size		_ZN40_INTERNAL_bfbd9bf7_4_k_cu_679b607c_128334cute7productE,(_ZN40_INTERNAL_bfbd9bf7_4_k_cu_679b607c_128334cuda3std3__45__cpo3endE - _ZN40_INTERNAL_bfbd9bf7_4_k_cu_679b607c_128334cute7productE)
_ZN40_INTERNAL_bfbd9bf7_4_k_cu_679b607c_128334cute7productE:
	.zero		1
	.type		_ZN40_INTERNAL_bfbd9bf7_4_k_cu_679b607c_128334cuda3std3__45__cpo3endE,@object
	.size		_ZN40_INTERNAL_bfbd9bf7_4_k_cu_679b607c_128334cuda3std3__45__cpo3endE,(_ZN40_INTERNAL_bfbd9bf7_4_k_cu_679b607c_128334cuda3std3__419piecewise_constructE - _ZN40_INTERNAL_bfbd9bf7_4_k_cu_679b607c_128334cuda3std3__45__cpo3endE)
_ZN40_INTERNAL_bfbd9bf7_4_k_cu_679b607c_128334cuda3std3__45__cpo3endE:
	.zero		1
	.type		_ZN40_INTERNAL_bfbd9bf7_4_k_cu_679b607c_128334cuda3std3__419piecewise_constructE,@object
	.size		_ZN40_INTERNAL_bfbd9bf7_4_k_cu_679b607c_128334cuda3std3__419piecewise_constructE,(_ZN40_INTERNAL_bfbd9bf7_4_k_cu_679b607c_128334cuda3std3__45__cpo4cendE - _ZN40_INTERNAL_bfbd9bf7_4_k_cu_679b607c_128334cuda3std3__419piecewise_constructE)
_ZN40_INTERNAL_bfbd9bf7_4_k_cu_679b607c_128334cuda3std3__419piecewise_constructE:
	.zero		1
	.type		_ZN40_INTERNAL_bfbd9bf7_4_k_cu_679b607c_128334cuda3std3__45__cpo4cendE,@object
	.size		_ZN40_INTERNAL_bfbd9bf7_4_k_cu_679b607c_128334cuda3std3__45__cpo4cendE,(_ZN40_INTERNAL_bfbd9bf7_4_k_cu_679b607c_128334cuda3std6ranges3__45__cpo4swapE - _ZN40_INTERNAL_bfbd9bf7_4_k_cu_679b607c_128334cuda3std3__45__cpo4cendE)
_ZN40_INTERNAL_bfbd9bf7_4_k_cu_679b607c_128334cuda3std3__45__cpo4cendE:
	.zero		1
	.type		_ZN40_INTERNAL_bfbd9bf7_4_k_cu_679b607c_128334cuda3std6ranges3__45__cpo4swapE,@object
	.size		_ZN40_INTERNAL_bfbd9bf7_4_k_cu_679b607c_128334cuda3std6ranges3__45__cpo4swapE,(.L_8 - _ZN40_INTERNAL_bfbd9bf7_4_k_cu_679b607c_128334cuda3std6ranges3__45__cpo4swapE)
_ZN40_INTERNAL_bfbd9bf7_4_k_cu_679b607c_128334cuda3std6ranges3__45__cpo4swapE:
	.zero		1
.L_8:


//--------------------- .nv.constant0._ZN7cutlass13device_kernelINS_4gemm6kernel13GemmUniversalIN4cute5tupleIJiiiiEEENS1_10collective13CollectiveMmaINS1_34MainloopSm90TmaGmmaWarpSpecializedILi2ENS5_IJNS4_1CILi1EEESB_SB_EEENS1_35KernelTmaWarpSpecializedCooperativeEEENS5_IJNSA_ILi128EEENSA_ILi80EEENSA_ILi256EEEEEENS_10bfloat16_tENS5_IJlSB_lEEESJ_SK_NS4_8TiledMMAINS4_8MMA_AtomIJNS4_4SM904GMMA27MMA_64x16x16_F32BF16BF16_SSILNSO_5MajorE0ELSQ_0ELNSO_7ScaleInE1ELSR_1EEEEEENS4_6LayoutINS5_IJNSA_ILi2EEESB_SB_EEENS5_IJSB_NSA_ILi0EEESX_EEEEENS5_IJNS4_10UnderscoreES10_S10_EEEEENS4_13SM90_TMA_LOADENS4_14ComposedLayoutINS4_7SwizzleILi3ELi4ELi3EEENS4_18smem_ptr_flag_bitsILi16EEENSU_INS5_IJNSA_ILi8EEENSA_ILi64EEEEEENS5_IJS1A_SB_EEEEEEEvNS4_8identityES13_S1E_vS1F_EENS_8epilogue10collective6detail29Sm90TmaWarpSpecializedAdapterINS1I_15DefaultEpilogueISJ_SK_SK_NS1H_6thread17LinearCombinationISJ_Li1EffLNS1M_9ScaleType4KindE0ELNS_15FloatRoundStyleE2ESJ_EENS1_15EpilogueDefaultEEEEEvvEEEEvNT_6ParamsE --------------------------
	.section	.nv.constant0._ZN7cutlass13device_kernelINS_4gemm6kernel13GemmUniversalIN4cute5tupleIJiiiiEEENS1_10collective13CollectiveMmaINS1_34MainloopSm90TmaGmmaWarpSpecializedILi2ENS5_IJNS4_1CILi1EEESB_SB_EEENS1_35KernelTmaWarpSpecializedCooperativeEEENS5_IJNSA_ILi128EEENSA_ILi80EEENSA_ILi256EEEEEENS_10bfloat16_tENS5_IJlSB_lEEESJ_SK_NS4_8TiledMMAINS4_8MMA_AtomIJNS4_4SM904GMMA27MMA_64x16x16_F32BF16BF16_SSILNSO_5MajorE0ELSQ_0ELNSO_7ScaleInE1ELSR_1EEEEEENS4_6LayoutINS5_IJNSA_ILi2EEESB_SB_EEENS5_IJSB_NSA_ILi0EEESX_EEEEENS5_IJNS4_10UnderscoreES10_S10_EEEEENS4_13SM90_TMA_LOADENS4_14ComposedLayoutINS4_7SwizzleILi3ELi4ELi3EEENS4_18smem_ptr_flag_bitsILi16EEENSU_INS5_IJNSA_ILi8EEENSA_ILi64EEEEEENS5_IJS1A_SB_EEEEEEEvNS4_8identityES13_S1E_vS1F_EENS_8epilogue10collective6detail29Sm90TmaWarpSpecializedAdapterINS1I_15DefaultEpilogueISJ_SK_SK_NS1H_6thread17LinearCombinationISJ_Li1EffLNS1M_9ScaleType4KindE0ELNS_15FloatRoundStyleE2ESJ_EENS1_15EpilogueDefaultEEEEEvvEEEEvNT_6ParamsE,"a",@progbits
	.sectionflags	@""
	.align	4
.nv.constant0._ZN7cutlass13device_kernelINS_4gemm6kernel13GemmUniversalIN4cute5tupleIJiiiiEEENS1_10collective13CollectiveMmaINS1_34MainloopSm90TmaGmmaWarpSpecializedILi2ENS5_IJNS4_1CILi1EEESB_SB_EEENS1_35KernelTmaWarpSpecializedCooperativeEEENS5_IJNSA_ILi128EEENSA_ILi80EEENSA_ILi256EEEEEENS_10bfloat16_tENS5_IJlSB_lEEESJ_SK_NS4_8TiledMMAINS4_8MMA_AtomIJNS4_4SM904GMMA27MMA_64x16x16_F32BF16BF16_SSILNSO_5MajorE0ELSQ_0ELNSO_7ScaleInE1ELSR_1EEEEEENS4_6LayoutINS5_IJNSA_ILi2EEESB_SB_EEENS5_IJSB_NSA_ILi0EEESX_EEEEENS5_IJNS4_10UnderscoreES10_S10_EEEEENS4_13SM90_TMA_LOADENS4_14ComposedLayoutINS4_7SwizzleILi3ELi4ELi3EEENS4_18smem_ptr_flag_bitsILi16EEENSU_INS5_IJNSA_ILi8EEENSA_ILi64EEEEEENS5_IJS1A_SB_EEEEEEEvNS4_8identityES13_S1E_vS1F_EENS_8epilogue10collective6detail29Sm90TmaWarpSpecializedAdapterINS1I_15DefaultEpilogueISJ_SK_SK_NS1H_6thread17LinearCombinationISJ_Li1EffLNS1M_9ScaleType4KindE0ELNS_15FloatRoundStyleE2ESJ_EENS1_15EpilogueDefaultEEEEEvvEEEEvNT_6ParamsE:
	.zero		1664


//--------------------- SYMBOLS --------------------------

	.type		.nv.reservedSmem.offset0,@object
	.size		.nv.reservedSmem.offset0,0x4
	.type		__assertfail,@function
